	.target	sm_80

	.elftype	@"ET_EXEC"


//--------------------- .note.nv.tkinfo           --------------------------
	.section	.note.nv.tkinfo,"",@"SHT_NOTE"
	.sectionflags	@"SHF_NOTE_NV_TKINFO"
	.tkinfo
        /*0018*/ 	.word	0x00000002
        /*0030*/ 	.string	""
        /*0030*/ 	.string	"ptxas"
        /*0030*/ 	.string	"Cuda compilation tools, release 13.0, V13.0.88"
        /*0030*/ 	.string	"Build cuda_13.0.r13.0/compiler.36424714_0"
        /*0030*/ 	.string	"-v  -suppress-debug-info  -lineinfo  -arch sm_80 "



//--------------------- .note.nv.cuinfo           --------------------------
	.section	.note.nv.cuinfo,"",@"SHT_NOTE"
	.sectionflags	@"SHF_NOTE_NV_CUINFO"
        /*0018*/ 	.short	0x0002
        /*001a*/ 	.short	0x0050
        /*001c*/ 	.short	0x0082
	.zero		2


//--------------------- .nv.info                  --------------------------
	.section	.nv.info,"",@"SHT_CUDA_INFO"
	.align	4


	//----- nvinfo : EIATTR_REGCOUNT
	.align		4
        /*0000*/ 	.byte	0x04, 0x2f
        /*0002*/ 	.short	(.L_1 - .L_0)
	.align		4
.L_0:
        /*0004*/ 	.word	index@(matmul_kernel)
        /*0008*/ 	.word	0x00000080


	//----- nvinfo : EIATTR_FRAME_SIZE
	.align		4
.L_1:
        /*000c*/ 	.byte	0x04, 0x11
        /*000e*/ 	.short	(.L_3 - .L_2)
	.align		4
.L_2:
        /*0010*/ 	.word	index@(matmul_kernel)
        /*0014*/ 	.word	0x00000170


	//----- nvinfo : EIATTR_MIN_STACK_SIZE
	.align		4
.L_3:
        /*0018*/ 	.byte	0x04, 0x12
        /*001a*/ 	.short	(.L_5 - .L_4)
	.align		4
.L_4:
        /*001c*/ 	.word	index@(matmul_kernel)
        /*0020*/ 	.word	0x00000170
.L_5:


//--------------------- .nv.info.matmul_kernel    --------------------------
	.section	.nv.info.matmul_kernel,"",@"SHT_CUDA_INFO"
	.sectionflags	@""
	.align	4


	//----- nvinfo : EIATTR_CUDA_API_VERSION
	.align		4
        /*0000*/ 	.byte	0x04, 0x37
        /*0002*/ 	.short	(.L_7 - .L_6)
.L_6:
        /*0004*/ 	.word	0x00000082


	//----- nvinfo : EIATTR_SW2861232_WAR
	.align		4
.L_7:
        /*0008*/ 	.byte	0x01, 0x35
	.zero		2


	//----- nvinfo : EIATTR_PARAM_CBANK
	.align		4
        /*000c*/ 	.byte	0x04, 0x0a
        /*000e*/ 	.short	(.L_9 - .L_8)
	.align		4
.L_8:
        /*0010*/ 	.word	index@(.nv.constant0.matmul_kernel)
        /*0014*/ 	.short	0x0160
        /*0016*/ 	.short	0x0050


	//----- nvinfo : EIATTR_CBANK_PARAM_SIZE
	.align		4
.L_9:
        /*0018*/ 	.byte	0x03, 0x19
        /*001a*/ 	.short	0x0050


	//----- nvinfo : EIATTR_KPARAM_INFO
	.align		4
        /*001c*/ 	.byte	0x04, 0x17
        /*001e*/ 	.short	(.L_11 - .L_10)
.L_10:
        /*0020*/ 	.word	0x00000000
        /*0024*/ 	.short	0x000d
        /*0026*/ 	.short	0x0048
        /*0028*/ 	.byte	0x00, 0xf4, 0x21, 0x00


	//----- nvinfo : EIATTR_KPARAM_INFO
	.align		4
.L_11:
        /*002c*/ 	.byte	0x04, 0x17
        /*002e*/ 	.short	(.L_13 - .L_12)
.L_12:
        /*0030*/ 	.word	0x00000000
        /*0034*/ 	.short	0x000c
        /*0036*/ 	.short	0x0040
        /*0038*/ 	.byte	0x00, 0xf4, 0x21, 0x00


	//----- nvinfo : EIATTR_KPARAM_INFO
	.align		4
.L_13:
        /*003c*/ 	.byte	0x04, 0x17
        /*003e*/ 	.short	(.L_15 - .L_14)
.L_14:
        /*0040*/ 	.word	0x00000000
        /*0044*/ 	.short	0x000b
        /*0046*/ 	.short	0x0038
        /*0048*/ 	.byte	0x00, 0xf0, 0x11, 0x00


	//----- nvinfo : EIATTR_KPARAM_INFO
	.align		4
.L_15:
        /*004c*/ 	.byte	0x04, 0x17
        /*004e*/ 	.short	(.L_17 - .L_16)
.L_16:
        /*0050*/ 	.word	0x00000000
        /*0054*/ 	.short	0x000a
        /*0056*/ 	.short	0x0034
        /*0058*/ 	.byte	0x00, 0xf0, 0x11, 0x00


	//----- nvinfo : EIATTR_KPARAM_INFO
	.align		4
.L_17:
        /*005c*/ 	.byte	0x04, 0x17
        /*005e*/ 	.short	(.L_19 - .L_18)
.L_18:
        /*0060*/ 	.word	0x00000000
        /*0064*/ 	.short	0x0009
        /*0066*/ 	.short	0x0030
        /*0068*/ 	.byte	0x00, 0xf0, 0x11, 0x00


	//----- nvinfo : EIATTR_KPARAM_INFO
	.align		4
.L_19:
        /*006c*/ 	.byte	0x04, 0x17
        /*006e*/ 	.short	(.L_21 - .L_20)
.L_20:
        /*0070*/ 	.word	0x00000000
        /*0074*/ 	.short	0x0008
        /*0076*/ 	.short	0x002c
        /*0078*/ 	.byte	0x00, 0xf0, 0x11, 0x00


	//----- nvinfo : EIATTR_KPARAM_INFO
	.align		4
.L_21:
        /*007c*/ 	.byte	0x04, 0x17
        /*007e*/ 	.short	(.L_23 - .L_22)
.L_22:
        /*0080*/ 	.word	0x00000000
        /*0084*/ 	.short	0x0007
        /*0086*/ 	.short	0x0028
        /*0088*/ 	.byte	0x00, 0xf0, 0x11, 0x00


	//----- nvinfo : EIATTR_KPARAM_INFO
	.align		4
.L_23:
        /*008c*/ 	.byte	0x04, 0x17
        /*008e*/ 	.short	(.L_25 - .L_24)
.L_24:
        /*0090*/ 	.word	0x00000000
        /*0094*/ 	.short	0x0006
        /*0096*/ 	.short	0x0024
        /*0098*/ 	.byte	0x00, 0xf0, 0x11, 0x00


	//----- nvinfo : EIATTR_KPARAM_INFO
	.align		4
.L_25:
        /*009c*/ 	.byte	0x04, 0x17
        /*009e*/ 	.short	(.L_27 - .L_26)
.L_26:
        /*00a0*/ 	.word	0x00000000
        /*00a4*/ 	.short	0x0005
        /*00a6*/ 	.short	0x0020
        /*00a8*/ 	.byte	0x00, 0xf0, 0x11, 0x00


	//----- nvinfo : EIATTR_KPARAM_INFO
	.align		4
.L_27:
        /*00ac*/ 	.byte	0x04, 0x17
        /*00ae*/ 	.short	(.L_29 - .L_28)
.L_28:
        /*00b0*/ 	.word	0x00000000
        /*00b4*/ 	.short	0x0004
        /*00b6*/ 	.short	0x001c
        /*00b8*/ 	.byte	0x00, 0xf0, 0x11, 0x00


	//----- nvinfo : EIATTR_KPARAM_INFO
	.align		4
.L_29:
        /*00bc*/ 	.byte	0x04, 0x17
        /*00be*/ 	.short	(.L_31 - .L_30)
.L_30:
        /*00c0*/ 	.word	0x00000000
        /*00c4*/ 	.short	0x0003
        /*00c6*/ 	.short	0x0018
        /*00c8*/ 	.byte	0x00, 0xf0, 0x11, 0x00


	//----- nvinfo : EIATTR_KPARAM_INFO
	.align		4
.L_31:
        /*00cc*/ 	.byte	0x04, 0x17
        /*00ce*/ 	.short	(.L_33 - .L_32)
.L_32:
        /*00d0*/ 	.word	0x00000000
        /*00d4*/ 	.short	0x0002
        /*00d6*/ 	.short	0x0010
        /*00d8*/ 	.byte	0x00, 0xf4, 0x21, 0x00


	//----- nvinfo : EIATTR_KPARAM_INFO
	.align		4
.L_33:
        /*00dc*/ 	.byte	0x04, 0x17
        /*00de*/ 	.short	(.L_35 - .L_34)
.L_34:
        /*00e0*/ 	.word	0x00000000
        /*00e4*/ 	.short	0x0001
        /*00e6*/ 	.short	0x0008
        /*00e8*/ 	.byte	0x00, 0xf4, 0x21, 0x00


	//----- nvinfo : EIATTR_KPARAM_INFO
	.align		4
.L_35:
        /*00ec*/ 	.byte	0x04, 0x17
        /*00ee*/ 	.short	(.L_37 - .L_36)
.L_36:
        /*00f0*/ 	.word	0x00000000
        /*00f4*/ 	.short	0x0000
        /*00f6*/ 	.short	0x0000
        /*00f8*/ 	.byte	0x00, 0xf4, 0x21, 0x00


	//----- nvinfo : EIATTR_MAXREG_COUNT
	.align		4
.L_37:
        /*00fc*/ 	.byte	0x03, 0x1b
        /*00fe*/ 	.short	0x0080


	//----- nvinfo : EIATTR_NUM_BARRIERS
	.align		4
        /*0100*/ 	.byte	0x02, 0x4c
        /*0102*/ 	.byte	0x01
	.zero		1


	//----- nvinfo : EIATTR_ANNOTATIONS
	.align		4
        /*0104*/ 	.byte	0x04, 0x55
        /*0106*/ 	.short	(.L_39 - .L_38)


	//   ....[0]....
.L_38:
        /*0108*/ 	.word	0x00000001
        /*010c*/ 	.byte	0xf0, 0x05, 0x00, 0x00, 0x01, 0x00, 0x00, 0x00, 0x20, 0x06, 0x00, 0x00, 0x01, 0x00, 0x00, 0x00
        /* <DEDUP_REMOVED lines=82> */
        /*063c*/ 	.byte	0xf0, 0x5b, 0x00, 0x00


	//----- nvinfo : EIATTR_MERCURY_ISA_VERSION
	.align		4
.L_39:
        /*0640*/ 	.byte	0x03, 0x5f
        /*0642*/ 	.short	0x0000


	//----- nvinfo : EIATTR_EXIT_INSTR_OFFSETS
	.align		4
        /*0644*/ 	.byte	0x04, 0x1c
        /*0646*/ 	.short	(.L_41 - .L_40)


	//   ....[0]....
.L_40:
        /*0648*/ 	.word	0x000079f0


	//   ....[1]....
        /*064c*/ 	.word	0x00007a20


	//----- nvinfo : EIATTR_REQNTID
	.align		4
.L_41:
        /*0650*/ 	.byte	0x04, 0x10
        /*0652*/ 	.short	(.L_43 - .L_42)
.L_42:
        /*0654*/ 	.word	0x00000200
        /*0658*/ 	.word	0x00000001
        /*065c*/ 	.word	0x00000001
.L_43:


//--------------------- .nv.callgraph             --------------------------
	.section	.nv.callgraph,"",@"SHT_CUDA_CALLGRAPH"
	.align	4
	.sectionentsize	8
	.align		4
        /*0000*/ 	.word	0x00000000
	.align		4
        /*0004*/ 	.word	0xffffffff
	.align		4
        /*0008*/ 	.word	0x00000000
	.align		4
        /*000c*/ 	.word	0xfffffffe
	.align		4
        /*0010*/ 	.word	0x00000000
	.align		4
        /*0014*/ 	.word	0xfffffffd
	.align		4
        /*0018*/ 	.word	0x00000000
	.align		4
        /*001c*/ 	.word	0xfffffffc


//--------------------- .nv.rel.action            --------------------------
	.section	.nv.rel.action,"",@"SHT_CUDA_RELOCINFO"
	.align	8
	.sectionentsize	8
        /*0000*/ 	.byte	0x73, 0x00, 0x00, 0x00, 0x00, 0x00, 0x00, 0x00, 0x00, 0x00, 0x00, 0x11, 0x25, 0x00, 0x05, 0x36


//--------------------- .nv.constant0.matmul_kernel --------------------------
	.section	.nv.constant0.matmul_kernel,"a",@progbits
	.sectionflags	@""
	.align	4
.nv.constant0.matmul_kernel:
	.zero		432


//--------------------- .text.matmul_kernel       --------------------------
	.section	.text.matmul_kernel,"ax",@progbits
	.sectioninfo	@"SHI_REGISTERS=128"
	.align	128
        .global         matmul_kernel
        .type           matmul_kernel,@function
        .size           matmul_kernel,(.L_x_4 - matmul_kernel)
        .other          matmul_kernel,@"STO_CUDA_ENTRY STV_DEFAULT"
matmul_kernel:
.text.matmul_kernel:
[----:B------:R-:W-:-:S03]  /*0000*/  IMAD.MOV.U32 R1, RZ, RZ, c[0x0][0x28] ;  /* 0x00000a00ff017624 */ /* 0x000fc600078e00ff */
[----:B------:R-:W-:Y:S01]  /*0010*/  IMAD.MOV.U32 R0, RZ, RZ, c[0x0][0x17c] ;  /* 0x00005f00ff007624 */ /* 0x000fe200078e00ff */
[----:B------:R-:W0:Y:S01]  /*0020*/  S2R R5, SR_CTAID.X ;  /* 0x0000000000057919 */ /* 0x000e220000002500 */
[----:B------:R-:W-:Y:S01]  /*0030*/  IADD3 R1, R1, -0x170, RZ ;  /* 0xfffffe9001017810 */ /* 0x000fe20007ffe0ff */
[----:B------:R-:W-:Y:S01]  /*0040*/  ULDC.64 UR6, c[0x0][0x118] ;  /* 0x0000460000067ab9 */ /* 0x000fe20000000a00 */
[----:B------:R-:W-:Y:S01]  /*0050*/  CS2R R52, SRZ ;  /* 0x0000000000347805 */ /* 0x000fe2000001ff00 */
[----:B------:R-:W-:Y:S01]  /*0060*/  IADD3 R0, R0, 0xff, RZ ;  /* 0x000000ff00007810 */ /* 0x000fe20007ffe0ff */
[----:B------:R-:W1:Y:S01]  /*0070*/  S2R R50, SR_TID.X ;  /* 0x0000000000327919 */ /* 0x000e620000002100 */
[----:B------:R-:W-:Y:S01]  /*0080*/  CS2R R56, SRZ ;  /* 0x0000000000387805 */ /* 0x000fe2000001ff00 */
[----:B------:R-:W-:Y:S01]  /*0090*/  CS2R R14, SRZ ;  /* 0x00000000000e7805 */ /* 0x000fe2000001ff00 */
[----:B------:R-:W-:Y:S01]  /*00a0*/  SHF.R.S32.HI R3, RZ, 0x1f, R0 ;  /* 0x0000001fff037819 */ /* 0x000fe20000011400 */
[----:B------:R-:W-:Y:S01]  /*00b0*/  CS2R R108, SRZ ;  /* 0x00000000006c7805 */ /* 0x000fe2000001ff00 */
[----:B------:R-:W-:Y:S01]  /*00c0*/  CS2R R16, SRZ ;  /* 0x0000000000107805 */ /* 0x000fe2000001ff00 */
[----:B------:R-:W-:Y:S01]  /*00d0*/  CS2R R76, SRZ ;  /* 0x00000000004c7805 */ /* 0x000fe2000001ff00 */
[----:B------:R-:W-:Y:S01]  /*00e0*/  LEA.HI R3, R3, R0, RZ, 0x8 ;  /* 0x0000000003037211 */ /* 0x000fe200078f40ff */
[----:B------:R-:W-:Y:S01]  /*00f0*/  CS2R R18, SRZ ;  /* 0x0000000000127805 */ /* 0x000fe2000001ff00 */
[----:B------:R-:W-:Y:S01]  /*0100*/  CS2R R54, SRZ ;  /* 0x0000000000367805 */ /* 0x000fe2000001ff00 */
[----:B------:R-:W-:Y:S01]  /*0110*/  CS2R R12, SRZ ;  /* 0x00000000000c7805 */ /* 0x000fe2000001ff00 */
[----:B------:R-:W-:Y:S01]  /*0120*/  SHF.R.S32.HI R3, RZ, 0x8, R3 ;  /* 0x00000008ff037819 */ /* 0x000fe20000011403 */
[----:B------:R-:W-:Y:S01]  /*0130*/  CS2R R62, SRZ ;  /* 0x00000000003e7805 */ /* 0x000fe2000001ff00 */
[----:B------:R-:W-:Y:S01]  /*0140*/  CS2R R110, SRZ ;  /* 0x00000000006e7805 */ /* 0x000fe2000001ff00 */
[----:B------:R-:W-:-:S02]  /*0150*/  CS2R R78, SRZ ;  /* 0x00000000004e7805 */ /* 0x000fc4000001ff00 */
[----:B------:R-:W-:Y:S01]  /*0160*/  IMAD.SHL.U32 R4, R3, 0x8, RZ ;  /* 0x0000000803047824 */ /* 0x000fe200078e00ff */
[----:B0-----:R-:W-:-:S04]  /*0170*/  IABS R8, R5 ;  /* 0x0000000500087213 */ /* 0x001fc80000000000 */
[-C--:B------:R-:W-:Y:S02]  /*0180*/  IABS R7, R4.reuse ;  /* 0x0000000400077213 */ /* 0x080fe40000000000 */
[----:B------:R-:W-:Y:S02]  /*0190*/  IABS R10, R4 ;  /* 0x00000004000a7213 */ /* 0x000fe40000000000 */
[----:B------:R-:W0:Y:S08]  /*01a0*/  I2F.RP R0, R7 ;  /* 0x0000000700007306 */ /* 0x000e300000209400 */
[----:B0-----:R-:W0:Y:S02]  /*01b0*/  MUFU.RCP R0, R0 ;  /* 0x0000000000007308 */ /* 0x001e240000001000 */
[----:B0-----:R-:W-:Y:S01]  /*01c0*/  IADD3 R2, R0, 0xffffffe, RZ ;  /* 0x0ffffffe00027810 */ /* 0x001fe20007ffe0ff */
[----:B------:R-:W-:-:S05]  /*01d0*/  IMAD.MOV R0, RZ, RZ, -R10 ;  /* 0x000000ffff007224 */ /* 0x000fca00078e0a0a */
[----:B------:R0:W2:Y:S02]  /*01e0*/  F2I.FTZ.U32.TRUNC.NTZ R3, R2 ;  /* 0x0000000200037305 */ /* 0x0000a4000021f000 */
[----:B0-----:R-:W-:Y:S02]  /*01f0*/  IMAD.MOV.U32 R2, RZ, RZ, RZ ;  /* 0x000000ffff027224 */ /* 0x001fe400078e00ff */
[----:B--2---:R-:W-:-:S04]  /*0200*/  IMAD.MOV R6, RZ, RZ, -R3 ;  /* 0x000000ffff067224 */ /* 0x004fc800078e0a03 */
[----:B------:R-:W-:Y:S02]  /*0210*/  IMAD R9, R6, R7, RZ ;  /* 0x0000000706097224 */ /* 0x000fe400078e02ff */
[----:B------:R-:W-:Y:S02]  /*0220*/  IMAD.MOV.U32 R6, RZ, RZ, R8 ;  /* 0x000000ffff067224 */ /* 0x000fe400078e0008 */
[----:B------:R-:W-:-:S06]  /*0230*/  IMAD.HI.U32 R3, R3, R9, R2 ;  /* 0x0000000903037227 */ /* 0x000fcc00078e0002 */
[----:B------:R-:W-:-:S04]  /*0240*/  IMAD.HI.U32 R3, R3, R6, RZ ;  /* 0x0000000603037227 */ /* 0x000fc800078e00ff */
[----:B------:R-:W-:-:S05]  /*0250*/  IMAD R0, R3, R0, R6 ;  /* 0x0000000003007224 */ /* 0x000fca00078e0206 */
[----:B------:R-:W-:-:S13]  /*0260*/  ISETP.GT.U32.AND P1, PT, R7, R0, PT ;  /* 0x000000000700720c */ /* 0x000fda0003f24070 */
[----:B------:R-:W-:Y:S01]  /*0270*/  @!P1 IMAD.IADD R0, R0, 0x1, -R7 ;  /* 0x0000000100009824 */ /* 0x000fe200078e0a07 */
[----:B------:R-:W-:Y:S02]  /*0280*/  @!P1 IADD3 R3, R3, 0x1, RZ ;  /* 0x0000000103039810 */ /* 0x000fe40007ffe0ff */
[----:B------:R-:W-:Y:S02]  /*0290*/  ISETP.NE.AND P1, PT, R4, RZ, PT ;  /* 0x000000ff0400720c */ /* 0x000fe40003f25270 */
[----:B------:R-:W-:Y:S02]  /*02a0*/  ISETP.GE.U32.AND P0, PT, R0, R7, PT ;  /* 0x000000070000720c */ /* 0x000fe40003f06070 */
[----:B------:R-:W-:-:S04]  /*02b0*/  LOP3.LUT R0, R5, R4, RZ, 0x3c, !PT ;  /* 0x0000000405007212 */ /* 0x000fc800078e3cff */
[----:B------:R-:W-:Y:S01]  /*02c0*/  ISETP.GE.AND P2, PT, R0, RZ, PT ;  /* 0x000000ff0000720c */ /* 0x000fe20003f46270 */
[----:B------:R-:W-:-:S05]  /*02d0*/  IMAD.MOV.U32 R0, RZ, RZ, c[0x0][0x178] ;  /* 0x00005e00ff007624 */ /* 0x000fca00078e00ff */
[----:B------:R-:W-:Y:S02]  /*02e0*/  IADD3 R0, R0, 0x7f, RZ ;  /* 0x0000007f00007810 */ /* 0x000fe40007ffe0ff */
[----:B------:R-:W-:-:S05]  /*02f0*/  @P0 IADD3 R3, R3, 0x1, RZ ;  /* 0x0000000103030810 */ /* 0x000fca0007ffe0ff */
[----:B------:R-:W-:Y:S01]  /*0300*/  IMAD.MOV.U32 R2, RZ, RZ, R3 ;  /* 0x000000ffff027224 */ /* 0x000fe200078e0003 */
[----:B------:R-:W-:-:S03]  /*0310*/  SHF.R.S32.HI R3, RZ, 0x1f, R0 ;  /* 0x0000001fff037819 */ /* 0x000fc60000011400 */
[----:B------:R-:W-:Y:S01]  /*0320*/  @!P2 IMAD.MOV R2, RZ, RZ, -R2 ;  /* 0x000000ffff02a224 */ /* 0x000fe200078e0a02 */
[----:B------:R-:W-:Y:S02]  /*0330*/  @!P1 LOP3.LUT R2, RZ, R4, RZ, 0x33, !PT ;  /* 0x00000004ff029212 */ /* 0x000fe400078e33ff */
[----:B------:R-:W-:-:S03]  /*0340*/  LEA.HI R3, R3, R0, RZ, 0x7 ;  /* 0x0000000003037211 */ /* 0x000fc600078f38ff */
[----:B------:R-:W-:Y:S02]  /*0350*/  IMAD.SHL.U32 R6, R2, 0x8, RZ ;  /* 0x0000000802067824 */ /* 0x000fe400078e00ff */
[----:B------:R-:W-:-:S03]  /*0360*/  IMAD.MOV R2, RZ, RZ, -R2 ;  /* 0x000000ffff027224 */ /* 0x000fc600078e0a02 */
[----:B------:R-:W-:Y:S01]  /*0370*/  LEA.HI.SX32 R3, R3, -R6, 0x19 ;  /* 0x8000000603037211 */ /* 0x000fe200078fcaff */
[----:B------:R-:W-:-:S03]  /*0380*/  IMAD R4, R4, R2, R5 ;  /* 0x0000000204047224 */ /* 0x000fc600078e0205 */
[----:B------:R-:W-:Y:S02]  /*0390*/  IMNMX R11, R3, 0x8, PT ;  /* 0x00000008030b7817 */ /* 0x000fe40003800200 */
[----:B------:R-:W-:Y:S02]  /*03a0*/  IABS R9, R4 ;  /* 0x0000000400097213 */ /* 0x000fe40000000000 */
[----:B------:R-:W-:-:S04]  /*03b0*/  IABS R7, R11 ;  /* 0x0000000b00077213 */ /* 0x000fc80000000000 */
[----:B------:R-:W0:Y:S08]  /*03c0*/  I2F.RP R0, R7 ;  /* 0x0000000700007306 */ /* 0x000e300000209400 */
[----:B0-----:R-:W0:Y:S02]  /*03d0*/  MUFU.RCP R0, R0 ;  /* 0x0000000000007308 */ /* 0x001e240000001000 */
[----:B0-----:R-:W-:-:S06]  /*03e0*/  IADD3 R3, R0, 0xffffffe, RZ ;  /* 0x0ffffffe00037810 */ /* 0x001fcc0007ffe0ff */
[----:B------:R-:W0:Y:S02]  /*03f0*/  F2I.FTZ.U32.TRUNC.NTZ R3, R3 ;  /* 0x0000000300037305 */ /* 0x000e24000021f000 */
[----:B0-----:R-:W-:-:S04]  /*0400*/  IMAD.MOV R8, RZ, RZ, -R3 ;  /* 0x000000ffff087224 */ /* 0x001fc800078e0a03 */
[----:B------:R-:W-:Y:S01]  /*0410*/  IMAD.MOV.U32 R2, RZ, RZ, R8 ;  /* 0x000000ffff027224 */ /* 0x000fe200078e0008 */
[----:B------:R-:W-:-:S03]  /*0420*/  IABS R8, R11 ;  /* 0x0000000b00087213 */ /* 0x000fc60000000000 */
[----:B------:R-:W-:Y:S02]  /*0430*/  IMAD R5, R2, R7, RZ ;  /* 0x0000000702057224 */ /* 0x000fe400078e02ff */
[----:B------:R-:W-:Y:S02]  /*0440*/  IMAD.MOV.U32 R2, RZ, RZ, RZ ;  /* 0x000000ffff027224 */ /* 0x000fe400078e00ff */
[----:B------:R-:W-:Y:S02]  /*0450*/  IMAD.MOV R0, RZ, RZ, -R8 ;  /* 0x000000ffff007224 */ /* 0x000fe400078e0a08 */
[----:B------:R-:W-:Y:S01]  /*0460*/  IMAD.HI.U32 R2, R3, R5, R2 ;  /* 0x0000000503027227 */ /* 0x000fe200078e0002 */
[----:B-1----:R-:W-:-:S05]  /*0470*/  LOP3.LUT R3, R50, 0x7f, RZ, 0xc0, !PT ;  /* 0x0000007f32037812 */ /* 0x002fca00078ec0ff */
[----:B------:R-:W-:-:S04]  /*0480*/  IMAD.HI.U32 R2, R2, R9, RZ ;  /* 0x0000000902027227 */ /* 0x000fc800078e00ff */
[----:B------:R-:W-:Y:S02]  /*0490*/  IMAD R0, R2, R0, R9 ;  /* 0x0000000002007224 */ /* 0x000fe400078e0209 */
[----:B------:R-:W-:-:S03]  /*04a0*/  CS2R R8, SRZ ;  /* 0x0000000000087805 */ /* 0x000fc6000001ff00 */
[----:B------:R-:W-:-:S13]  /*04b0*/  ISETP.GT.U32.AND P1, PT, R7, R0, PT ;  /* 0x000000000700720c */ /* 0x000fda0003f24070 */
[----:B------:R-:W-:Y:S01]  /*04c0*/  @!P1 IMAD.IADD R0, R0, 0x1, -R7 ;  /* 0x0000000100009824 */ /* 0x000fe200078e0a07 */
[----:B------:R-:W-:Y:S02]  /*04d0*/  @!P1 IADD3 R2, R2, 0x1, RZ ;  /* 0x0000000102029810 */ /* 0x000fe40007ffe0ff */
[----:B------:R-:W-:Y:S02]  /*04e0*/  ISETP.NE.AND P1, PT, R11, RZ, PT ;  /* 0x000000ff0b00720c */ /* 0x000fe40003f25270 */
[----:B------:R-:W-:Y:S02]  /*04f0*/  ISETP.GE.U32.AND P0, PT, R0, R7, PT ;  /* 0x000000070000720c */ /* 0x000fe40003f06070 */
[----:B------:R-:W-:-:S04]  /*0500*/  LOP3.LUT R0, R4, R11, RZ, 0x3c, !PT ;  /* 0x0000000b04007212 */ /* 0x000fc800078e3cff */
[----:B------:R-:W-:-:S07]  /*0510*/  ISETP.GE.AND P2, PT, R0, RZ, PT ;  /* 0x000000ff0000720c */ /* 0x000fce0003f46270 */
[----:B------:R-:W-:-:S06]  /*0520*/  @P0 IADD3 R2, R2, 0x1, RZ ;  /* 0x0000000102020810 */ /* 0x000fcc0007ffe0ff */
[----:B------:R-:W-:Y:S01]  /*0530*/  @!P2 IMAD.MOV R2, RZ, RZ, -R2 ;  /* 0x000000ffff02a224 */ /* 0x000fe200078e0a02 */
[----:B------:R-:W-:-:S05]  /*0540*/  @!P1 LOP3.LUT R2, RZ, R11, RZ, 0x33, !PT ;  /* 0x0000000bff029212 */ /* 0x000fca00078e33ff */
[----:B------:R-:W-:Y:S02]  /*0550*/  IMAD.MOV R0, RZ, RZ, -R2 ;  /* 0x000000ffff007224 */ /* 0x000fe400078e0a02 */
[----:B------:R-:W-:Y:S02]  /*0560*/  IMAD.SHL.U32 R20, R2, 0x100, RZ ;  /* 0x0000010002147824 */ /* 0x000fe400078e00ff */
[----:B------:R-:W-:Y:S02]  /*0570*/  IMAD R0, R11, R0, R4 ;  /* 0x000000000b007224 */ /* 0x000fe400078e0204 */
[----:B------:R-:W-:Y:S01]  /*0580*/  CS2R R4, SRZ ;  /* 0x0000000000047805 */ /* 0x000fe2000001ff00 */
[----:B------:R-:W-:Y:S01]  /*0590*/  CS2R R10, SRZ ;  /* 0x00000000000a7805 */ /* 0x000fe2000001ff00 */
[----:B------:R-:W-:Y:S02]  /*05a0*/  IMAD.IADD R0, R6, 0x1, R0 ;  /* 0x0000000106007824 */ /* 0x000fe400078e0200 */
[----:B------:R-:W-:-:S02]  /*05b0*/  IMAD.MOV.U32 R6, RZ, RZ, c[0x0][0x180] ;  /* 0x00006000ff067624 */ /* 0x000fc400078e00ff */
[----:B------:R-:W-:Y:S01]  /*05c0*/  IMAD R48, R0, 0x80, R3 ;  /* 0x0000008000307824 */ /* 0x000fe200078e0203 */
[----:B------:R-:W-:Y:S02]  /*05d0*/  SHF.R.U32.HI R3, RZ, 0x7, R50 ;  /* 0x00000007ff037819 */ /* 0x000fe40000011632 */
[----:B------:R-:W-:Y:S02]  /*05e0*/  IADD3 R0, R6, 0x3f, RZ ;  /* 0x0000003f06007810 */ /* 0x000fe40007ffe0ff */
[----:B------:R0:W-:Y:S01]  /*05f0*/  STL [R1+0x10c], R48 ;  /* 0x00010c3001007387 */ /* 0x0001e20000100800 */
[----:B------:R-:W-:Y:S01]  /*0600*/  CS2R R6, SRZ ;  /* 0x0000000000067805 */ /* 0x000fe2000001ff00 */
[----:B------:R-:W-:Y:S02]  /*0610*/  ISETP.GE.AND P0, PT, R0, 0x40, PT ;  /* 0x000000400000780c */ /* 0x000fe40003f06270 */
[----:B------:R0:W-:Y:S01]  /*0620*/  STL [R1+0x94], R20 ;  /* 0x0000941401007387 */ /* 0x0001e20000100800 */
[----:B------:R-:W-:-:S10]  /*0630*/  SGXT.U32 R46, R3, 0x2 ;  /* 0x00000002032e781a */ /* 0x000fd40000000000 */
[----:B------:R-:W-:Y:S05]  /*0640*/  @!P0 BRA `(.L_x_0) ;  /* 0x0000559000008947 */ /* 0x000fea0003800000 */
[----:B0-----:R-:W-:Y:S01]  /*0650*/  IABS R4, c[0x0][0x17c] ;  /* 0x00005f0000047a13 */ /* 0x001fe20000000000 */
[----:B------:R-:W-:Y:S01]  /*0660*/  IMAD.SHL.U32 R10, R50, 0x2, RZ ;  /* 0x00000002320a7824 */ /* 0x000fe200078e00ff */
[--C-:B------:R-:W-:Y:S01]  /*0670*/  SHF.R.U32.HI R5, RZ, 0x6, R50.reuse ;  /* 0x00000006ff057819 */ /* 0x100fe20000011632 */
[----:B------:R-:W-:Y:S01]  /*0680*/  CS2R R72, SRZ ;  /* 0x0000000000487805 */ /* 0x000fe2000001ff00 */
[----:B------:R-:W0:Y:S01]  /*0690*/  I2F.RP R6, R4 ;  /* 0x0000000400067306 */ /* 0x000e220000209400 */
[----:B------:R-:W-:Y:S01]  /*06a0*/  SHF.R.U32.HI R12, RZ, 0x3, R50 ;  /* 0x00000003ff0c7819 */ /* 0x000fe20000011632 */
[----:B------:R-:W-:Y:S01]  /*06b0*/  CS2R R74, SRZ ;  /* 0x00000000004a7805 */ /* 0x000fe2000001ff00 */
[----:B------:R-:W-:Y:S01]  /*06c0*/  SGXT.U32 R5, R5, 0x3 ;  /* 0x000000030505781a */ /* 0x000fe20000000000 */
[----:B------:R-:W-:Y:S01]  /*06d0*/  CS2R R52, SRZ ;  /* 0x0000000000347805 */ /* 0x000fe2000001ff00 */
[----:B------:R-:W-:Y:S01]  /*06e0*/  LOP3.LUT R11, R10, 0x10, RZ, 0xc0, !PT ;  /* 0x000000100a0b7812 */ /* 0x000fe200078ec0ff */
[----:B------:R-:W-:Y:S01]  /*06f0*/  CS2R R54, SRZ ;  /* 0x0000000000367805 */ /* 0x000fe2000001ff00 */
[----:B------:R-:W-:Y:S01]  /*0700*/  LOP3.LUT R5, R20, R5, RZ, 0xfc, !PT ;  /* 0x0000000514057212 */ /* 0x000fe200078efcff */
[----:B------:R-:W-:Y:S01]  /*0710*/  CS2R R56, SRZ ;  /* 0x0000000000387805 */ /* 0x000fe2000001ff00 */
[----:B------:R-:W-:Y:S01]  /*0720*/  LOP3.LUT R15, R11, 0x20, R12, 0xf8, !PT ;  /* 0x000000200b0f7812 */ /* 0x000fe200078ef80c */
[----:B------:R-:W-:Y:S01]  /*0730*/  IMAD.SHL.U32 R12, R50, 0x20, RZ ;  /* 0x00000020320c7824 */ /* 0x000fe200078e00ff */
[C---:B------:R-:W-:Y:S01]  /*0740*/  LOP3.LUT R8, R5.reuse, 0xf8, RZ, 0xfc, !PT ;  /* 0x000000f805087812 */ /* 0x040fe200078efcff */
[----:B------:R-:W-:Y:S01]  /*0750*/  CS2R R58, SRZ ;  /* 0x00000000003a7805 */ /* 0x000fe2000001ff00 */
[----:B------:R-:W-:Y:S01]  /*0760*/  LOP3.LUT R9, R5, 0xf0, RZ, 0xfc, !PT ;  /* 0x000000f005097812 */ /* 0x000fe200078efcff */
[----:B------:R-:W-:Y:S01]  /*0770*/  CS2R R60, SRZ ;  /* 0x00000000003c7805 */ /* 0x000fe2000001ff00 */
[----:B------:R-:W-:Y:S01]  /*0780*/  IABS R21, R8 ;  /* 0x0000000800157213 */ /* 0x000fe20000000000 */
[----:B0-----:R-:W0:Y:S01]  /*0790*/  MUFU.RCP R6, R6 ;  /* 0x0000000600067308 */ /* 0x001e220000001000 */
[----:B------:R-:W-:Y:S01]  /*07a0*/  IABS R20, R9 ;  /* 0x0000000900147213 */ /* 0x000fe20000000000 */
[----:B------:R-:W-:Y:S01]  /*07b0*/  CS2R R62, SRZ ;  /* 0x00000000003e7805 */ /* 0x000fe2000001ff00 */
[----:B------:R-:W-:Y:S01]  /*07c0*/  ISETP.GE.AND P6, PT, R9, RZ, PT ;  /* 0x000000ff0900720c */ /* 0x000fe20003fc6270 */
[----:B------:R-:W-:Y:S01]  /*07d0*/  CS2R R64, SRZ ;  /* 0x0000000000407805 */ /* 0x000fe2000001ff00 */
[----:B------:R-:W-:Y:S01]  /*07e0*/  ISETP.GE.AND P0, PT, R8, RZ, PT ;  /* 0x000000ff0800720c */ /* 0x000fe20003f06270 */
[----:B------:R-:W-:Y:S01]  /*07f0*/  CS2R R66, SRZ ;  /* 0x0000000000427805 */ /* 0x000fe2000001ff00 */
[----:B------:R-:W-:Y:S01]  /*0800*/  LOP3.LUT R8, R5, 0xd8, RZ, 0xfc, !PT ;  /* 0x000000d805087812 */ /* 0x000fe200078efcff */
[----:B------:R-:W-:Y:S01]  /*0810*/  CS2R R68, SRZ ;  /* 0x0000000000447805 */ /* 0x000fe2000001ff00 */
[----:B------:R-:W-:Y:S01]  /*0820*/  LOP3.LUT R11, R50, 0x7, RZ, 0xc0, !PT ;  /* 0x00000007320b7812 */ /* 0x000fe200078ec0ff */
[----:B------:R-:W-:Y:S01]  /*0830*/  CS2R R70, SRZ ;  /* 0x0000000000467805 */ /* 0x000fe2000001ff00 */
[----:B------:R-:W-:Y:S01]  /*0840*/  IABS R17, R8 ;  /* 0x0000000800117213 */ /* 0x000fe20000000000 */
[----:B------:R-:W-:Y:S01]  /*0850*/  CS2R R112, SRZ ;  /* 0x0000000000707805 */ /* 0x000fe2000001ff00 */
[----:B------:R-:W-:Y:S01]  /*0860*/  LOP3.LUT R12, R12, 0x1c00, RZ, 0xc0, !PT ;  /* 0x00001c000c0c7812 */ /* 0x000fe200078ec0ff */
[----:B------:R-:W-:Y:S01]  /*0870*/  IMAD R120, R11, 0x110, RZ ;  /* 0x000001100b787824 */ /* 0x000fe200078e02ff */
[----:B------:R-:W-:Y:S01]  /*0880*/  LOP3.LUT R22, R5, 0xb8, RZ, 0xfc, !PT ;  /* 0x000000b805167812 */ /* 0x000fe200078efcff */
[----:B------:R-:W-:Y:S01]  /*0890*/  CS2R R114, SRZ ;  /* 0x0000000000727805 */ /* 0x000fe2000001ff00 */
[----:B0-----:R-:W-:Y:S01]  /*08a0*/  IADD3 R2, R6, 0xffffffe, RZ ;  /* 0x0ffffffe06027810 */ /* 0x001fe20007ffe0ff */
[----:B------:R-:W-:Y:S01]  /*08b0*/  IMAD R12, R11, 0x80, R12 ;  /* 0x000000800b0c7824 */ /* 0x000fe200078e020c */
[----:B------:R-:W-:Y:S01]  /*08c0*/  LOP3.LUT R120, R120, R15, RZ, 0x3c, !PT ;  /* 0x0000000f78787212 */ /* 0x000fe200078e3cff */
[----:B------:R-:W-:Y:S01]  /*08d0*/  CS2R R108, SRZ ;  /* 0x00000000006c7805 */ /* 0x000fe2000001ff00 */
[----:B------:R0:W1:Y:S01]  /*08e0*/  F2I.FTZ.U32.TRUNC.NTZ R3, R2 ;  /* 0x0000000200037305 */ /* 0x000062000021f000 */
[C---:B------:R-:W-:Y:S01]  /*08f0*/  LOP3.LUT R23, R5.reuse, 0xb0, RZ, 0xfc, !PT ;  /* 0x000000b005177812 */ /* 0x040fe200078efcff */
[----:B------:R-:W-:Y:S01]  /*0900*/  CS2R R110, SRZ ;  /* 0x00000000006e7805 */ /* 0x000fe2000001ff00 */
[C---:B------:R-:W-:Y:S01]  /*0910*/  LOP3.LUT R25, R5.reuse, 0xa0, RZ, 0xfc, !PT ;  /* 0x000000a005197812 */ /* 0x040fe200078efcff */
[----:B------:R-:W-:Y:S01]  /*0920*/  CS2R R100, SRZ ;  /* 0x0000000000647805 */ /* 0x000fe2000001ff00 */
[C---:B------:R-:W-:Y:S01]  /*0930*/  LOP3.LUT R24, R5.reuse, 0xa8, RZ, 0xfc, !PT ;  /* 0x000000a805187812 */ /* 0x040fe200078efcff */
[----:B------:R-:W-:Y:S01]  /*0940*/  CS2R R102, SRZ ;  /* 0x0000000000667805 */ /* 0x000fe2000001ff00 */
[C---:B------:R-:W-:Y:S01]  /*0950*/  LOP3.LUT R27, R5.reuse, 0x90, RZ, 0xfc, !PT ;  /* 0x00000090051b7812 */ /* 0x040fe200078efcff */
[----:B------:R-:W-:Y:S01]  /*0960*/  CS2R R76, SRZ ;  /* 0x00000000004c7805 */ /* 0x000fe2000001ff00 */
[----:B0-----:R-:W-:Y:S01]  /*0970*/  IMAD.MOV.U32 R2, RZ, RZ, RZ ;  /* 0x000000ffff027224 */ /* 0x001fe200078e00ff */
[C---:B------:R-:W-:Y:S01]  /*0980*/  LOP3.LUT R26, R5.reuse, 0x98, RZ, 0xfc, !PT ;  /* 0x00000098051a7812 */ /* 0x040fe200078efcff */
[----:B------:R-:W-:Y:S01]  /*0990*/  CS2R R78, SRZ ;  /* 0x00000000004e7805 */ /* 0x000fe2000001ff00 */
[C---:B------:R-:W-:Y:S01]  /*09a0*/  LOP3.LUT R28, R5.reuse, 0x60, RZ, 0xfc, !PT ;  /* 0x00000060051c7812 */ /* 0x040fe200078efcff */
[----:B------:R-:W-:Y:S01]  /*09b0*/  CS2R R80, SRZ ;  /* 0x0000000000507805 */ /* 0x000fe2000001ff00 */
[C---:B------:R-:W-:Y:S01]  /*09c0*/  LOP3.LUT R32, R5.reuse, 0x58, RZ, 0xfc, !PT ;  /* 0x0000005805207812 */ /* 0x040fe200078efcff */
[----:B------:R-:W-:Y:S01]  /*09d0*/  CS2R R82, SRZ ;  /* 0x0000000000527805 */ /* 0x000fe2000001ff00 */
[--C-:B-1----:R-:W-:Y:S01]  /*09e0*/  IMAD.MOV R7, RZ, RZ, -R3.reuse ;  /* 0x000000ffff077224 */ /* 0x102fe200078e0a03 */
[C---:B------:R-:W-:Y:S01]  /*09f0*/  LOP3.LUT R34, R5.reuse, 0x50, RZ, 0xfc, !PT ;  /* 0x0000005005227812 */ /* 0x040fe200078efcff */
[----:B------:R-:W-:Y:S01]  /*0a00*/  CS2R R84, SRZ ;  /* 0x0000000000547805 */ /* 0x000fe2000001ff00 */
[----:B------:R-:W-:Y:S01]  /*0a10*/  LOP3.LUT R35, R5, 0x48, RZ, 0xfc, !PT ;  /* 0x0000004805237812 */ /* 0x000fe200078efcff */
[----:B------:R-:W-:Y:S01]  /*0a20*/  IMAD R7, R7, R4, RZ ;  /* 0x0000000407077224 */ /* 0x000fe200078e02ff */
[----:B------:R-:W-:Y:S01]  /*0a30*/  IABS R29, R34 ;  /* 0x00000022001d7213 */ /* 0x000fe20000000000 */
[----:B------:R-:W-:Y:S01]  /*0a40*/  CS2R R86, SRZ ;  /* 0x0000000000567805 */ /* 0x000fe2000001ff00 */
[----:B------:R-:W-:Y:S01]  /*0a50*/  IABS R31, R35 ;  /* 0x00000023001f7213 */ /* 0x000fe20000000000 */
[----:B------:R-:W-:Y:S01]  /*0a60*/  IMAD.HI.U32 R3, R3, R7, R2 ;  /* 0x0000000703037227 */ /* 0x000fe200078e0002 */
[----:B------:R-:W-:Y:S01]  /*0a70*/  SHF.R.S32.HI R7, RZ, 0x1f, R0 ;  /* 0x0000001fff077819 */ /* 0x000fe20000011400 */
[----:B------:R-:W-:Y:S01]  /*0a80*/  CS2R R88, SRZ ;  /* 0x0000000000587805 */ /* 0x000fe2000001ff00 */
[C---:B------:R-:W-:Y:S01]  /*0a90*/  LOP3.LUT R40, R5.reuse, 0x20, RZ, 0xfc, !PT ;  /* 0x0000002005287812 */ /* 0x040fe200078efcff */
[----:B------:R-:W-:Y:S01]  /*0aa0*/  CS2R R90, SRZ ;  /* 0x00000000005a7805 */ /* 0x000fe2000001ff00 */
[----:B------:R-:W-:Y:S01]  /*0ab0*/  LOP3.LUT R42, R5, 0x10, RZ, 0xfc, !PT ;  /* 0x00000010052a7812 */ /* 0x000fe200078efcff */
[----:B------:R-:W-:Y:S01]  /*0ac0*/  IMAD.HI.U32 R2, R3, R21, RZ ;  /* 0x0000001503027227 */ /* 0x000fe200078e00ff */
[----:B------:R-:W-:Y:S01]  /*0ad0*/  LOP3.LUT R44, R5, 0x8, RZ, 0xfc, !PT ;  /* 0x00000008052c7812 */ /* 0x000fe200078efcff */
[----:B------:R-:W-:Y:S01]  /*0ae0*/  ULDC UR4, c[0x0][0x180] ;  /* 0x0000600000047ab9 */ /* 0x000fe20000000800 */
[----:B------:R-:W-:Y:S01]  /*0af0*/  IABS R43, R42 ;  /* 0x0000002a002b7213 */ /* 0x000fe20000000000 */
[----:B------:R-:W-:Y:S01]  /*0b00*/  IMAD.HI.U32 R6, R3, R20, RZ ;  /* 0x0000001403067227 */ /* 0x000fe200078e00ff */
[----:B------:R-:W-:-:S02]  /*0b10*/  IABS R45, R44 ;  /* 0x0000002c002d7213 */ /* 0x000fc40000000000 */
[----:B------:R-:W-:Y:S01]  /*0b20*/  IABS R47, R5 ;  /* 0x00000005002f7213 */ /* 0x000fe20000000000 */
[----:B------:R-:W-:Y:S01]  /*0b30*/  IMAD.MOV R13, RZ, RZ, -R2 ;  /* 0x000000ffff0d7224 */ /* 0x000fe200078e0a02 */
[----:B------:R-:W-:Y:S01]  /*0b40*/  LEA.HI R2, R7, R0, RZ, 0x6 ;  /* 0x0000000007027211 */ /* 0x000fe200078f30ff */
[----:B------:R-:W-:Y:S01]  /*0b50*/  IMAD.MOV R7, RZ, RZ, -R6 ;  /* 0x000000ffff077224 */ /* 0x000fe200078e0a06 */
[----:B------:R-:W-:Y:S01]  /*0b60*/  LOP3.LUT R6, R50, 0x1c0, RZ, 0xc0, !PT ;  /* 0x000001c032067812 */ /* 0x000fe200078ec0ff */
[----:B------:R-:W-:Y:S01]  /*0b70*/  IMAD R21, R4, R13, R21 ;  /* 0x0000000d04157224 */ /* 0x000fe200078e0215 */
[----:B------:R-:W-:Y:S01]  /*0b80*/  LOP3.LUT R0, R50, 0x180, RZ, 0xc0, !PT ;  /* 0x0000018032007812 */ /* 0x000fe200078ec0ff */
[----:B------:R-:W-:Y:S01]  /*0b90*/  IMAD R20, R4, R7, R20 ;  /* 0x0000000704147224 */ /* 0x000fe200078e0214 */
[----:B------:R-:W-:Y:S01]  /*0ba0*/  SHF.R.U32.HI R7, RZ, 0x2, R6 ;  /* 0x00000002ff077819 */ /* 0x000fe20000011606 */
[----:B------:R-:W-:Y:S01]  /*0bb0*/  IMAD.SHL.U32 R13, R11, 0x10, RZ ;  /* 0x000000100b0d7824 */ /* 0x000fe200078e00ff */
[----:B------:R-:W-:-:S02]  /*0bc0*/  LOP3.LUT R6, R5, 0xe8, RZ, 0xfc, !PT ;  /* 0x000000e805067812 */ /* 0x000fc400078efcff */
[----:B------:R-:W-:Y:S02]  /*0bd0*/  ISETP.GT.U32.AND P2, PT, R4, R20, PT ;  /* 0x000000140400720c */ /* 0x000fe40003f44070 */
[----:B------:R-:W-:Y:S02]  /*0be0*/  IABS R19, R6 ;  /* 0x0000000600137213 */ /* 0x000fe40000000000 */
[----:B------:R-:W-:Y:S02]  /*0bf0*/  SHF.R.U32.HI R121, RZ, 0x3, R0 ;  /* 0x00000003ff797819 */ /* 0x000fe40000011600 */
[----:B------:R-:W-:Y:S02]  /*0c00*/  LOP3.LUT R0, R7, 0x3fe, R10, 0x78, !PT ;  /* 0x000003fe07007812 */ /* 0x000fe400078e780a */
[----:B------:R-:W-:Y:S01]  /*0c10*/  ISETP.GE.AND P3, PT, R6, RZ, PT ;  /* 0x000000ff0600720c */ /* 0x000fe20003f66270 */
[----:B------:R-:W-:Y:S01]  /*0c20*/  IMAD.HI.U32 R6, R3, R19, RZ ;  /* 0x0000001303067227 */ /* 0x000fe200078e00ff */
[----:B------:R-:W-:-:S02]  /*0c30*/  ISETP.GT.U32.AND P1, PT, R4, R21, PT ;  /* 0x000000150400720c */ /* 0x000fc40003f24070 */
[C---:B------:R-:W-:Y:S01]  /*0c40*/  LOP3.LUT R7, R5.reuse, 0xe0, RZ, 0xfc, !PT ;  /* 0x000000e005077812 */ /* 0x040fe200078efcff */
[----:B------:R-:W-:Y:S01]  /*0c50*/  @!P2 IMAD.IADD R20, R20, 0x1, -R4 ;  /* 0x000000011414a824 */ /* 0x000fe200078e0a04 */
[----:B------:R-:W-:Y:S01]  /*0c60*/  ISETP.GE.AND P2, PT, R8, RZ, PT ;  /* 0x000000ff0800720c */ /* 0x000fe20003f46270 */
[----:B------:R-:W-:Y:S01]  /*0c70*/  IMAD.MOV R6, RZ, RZ, -R6 ;  /* 0x000000ffff067224 */ /* 0x000fe200078e0a06 */
[----:B------:R-:W-:Y:S02]  /*0c80*/  IABS R18, R7 ;  /* 0x0000000700127213 */ /* 0x000fe40000000000 */
[C---:B------:R-:W-:Y:S01]  /*0c90*/  ISETP.GT.U32.AND P5, PT, R4.reuse, R20, PT ;  /* 0x000000140400720c */ /* 0x040fe20003fa4070 */
[----:B------:R-:W-:Y:S01]  /*0ca0*/  IMAD R19, R4, R6, R19 ;  /* 0x0000000604137224 */ /* 0x000fe200078e0213 */
[----:B------:R-:W-:Y:S01]  /*0cb0*/  LOP3.LUT R8, R5, 0xd0, RZ, 0xfc, !PT ;  /* 0x000000d005087812 */ /* 0x000fe200078efcff */
[----:B------:R-:W-:Y:S01]  /*0cc0*/  IMAD.HI.U32 R6, R3, R18, RZ ;  /* 0x0000001203067227 */ /* 0x000fe200078e00ff */
[----:B------:R-:W-:-:S02]  /*0cd0*/  LOP3.LUT R13, R13, 0x30, R10, 0x78, !PT ;  /* 0x000000300d0d7812 */ /* 0x000fc400078e780a */
[----:B------:R-:W-:Y:S01]  /*0ce0*/  IABS R16, R8 ;  /* 0x0000000800107213 */ /* 0x000fe20000000000 */
[----:B------:R-:W-:Y:S01]  /*0cf0*/  @!P1 IMAD.IADD R21, R21, 0x1, -R4 ;  /* 0x0000000115159824 */ /* 0x000fe200078e0a04 */
[----:B------:R-:W-:Y:S01]  /*0d00*/  ISETP.GE.AND P1, PT, R7, RZ, PT ;  /* 0x000000ff0700720c */ /* 0x000fe20003f26270 */
[----:B------:R-:W-:Y:S01]  /*0d10*/  IMAD.MOV R9, RZ, RZ, -R6 ;  /* 0x000000ffff097224 */ /* 0x000fe200078e0a06 */
[----:B------:R-:W-:Y:S01]  /*0d20*/  IABS R11, R23 ;  /* 0x00000017000b7213 */ /* 0x000fe20000000000 */
[----:B------:R-:W-:Y:S01]  /*0d30*/  IMAD.HI.U32 R7, R3, R17, RZ ;  /* 0x0000001103077227 */ /* 0x000fe200078e00ff */
[----:B------:R-:W-:Y:S02]  /*0d40*/  ISETP.GT.U32.AND P4, PT, R4, R21, PT ;  /* 0x000000150400720c */ /* 0x000fe40003f84070 */
[----:B------:R-:W-:Y:S01]  /*0d50*/  LOP3.LUT R121, R121, 0x3fe, R10, 0x78, !PT ;  /* 0x000003fe79797812 */ /* 0x000fe200078e780a */
[----:B------:R-:W-:Y:S01]  /*0d60*/  @!P5 IMAD.IADD R20, R20, 0x1, -R4 ;  /* 0x000000011414d824 */ /* 0x000fe200078e0a04 */
[----:B------:R-:W-:Y:S01]  /*0d70*/  ISETP.GE.AND P5, PT, R8, RZ, PT ;  /* 0x000000ff0800720c */ /* 0x000fe20003fa6270 */
[C---:B------:R-:W-:Y:S01]  /*0d80*/  IMAD R18, R4.reuse, R9, R18 ;  /* 0x0000000904127224 */ /* 0x040fe200078e0212 */
[----:B------:R-:W-:Y:S01]  /*0d90*/  LOP3.LUT R8, R5, 0xc0, RZ, 0xfc, !PT ;  /* 0x000000c005087812 */ /* 0x000fe200078efcff */
[----:B------:R-:W-:Y:S01]  /*0da0*/  @!P6 IMAD.MOV R20, RZ, RZ, -R20 ;  /* 0x000000ffff14e224 */ /* 0x000fe200078e0a14 */
[----:B------:R-:W-:Y:S01]  /*0db0*/  IABS R10, R24 ;  /* 0x00000018000a7213 */ /* 0x000fe20000000000 */
[----:B------:R-:W-:Y:S01]  /*0dc0*/  IMAD.MOV R7, RZ, RZ, -R7 ;  /* 0x000000ffff077224 */ /* 0x000fe200078e0a07 */
[----:B------:R-:W-:Y:S01]  /*0dd0*/  ISETP.GT.U32.AND P6, PT, R4, R18, PT ;  /* 0x000000120400720c */ /* 0x000fe20003fc4070 */
[----:B------:R-:W-:Y:S01]  /*0de0*/  IMAD.HI.U32 R6, R3, R16, RZ ;  /* 0x0000001003067227 */ /* 0x000fe200078e00ff */
[----:B------:R-:W-:-:S02]  /*0df0*/  IABS R14, R8 ;  /* 0x00000008000e7213 */ /* 0x000fc40000000000 */
[----:B------:R-:W-:Y:S01]  /*0e00*/  IABS R49, R48 ;  /* 0x0000003000317213 */ /* 0x000fe20000000000 */
[----:B------:R-:W-:Y:S01]  /*0e10*/  @!P4 IMAD.IADD R21, R21, 0x1, -R4 ;  /* 0x000000011515c824 */ /* 0x000fe200078e0a04 */
[C---:B------:R-:W-:Y:S01]  /*0e20*/  ISETP.GT.U32.AND P4, PT, R4.reuse, R19, PT ;  /* 0x000000130400720c */ /* 0x040fe20003f84070 */
[----:B------:R-:W-:Y:S01]  /*0e30*/  IMAD R17, R4, R7, R17 ;  /* 0x0000000704117224 */ /* 0x000fe200078e0211 */
[----:B------:R-:W-:Y:S01]  /*0e40*/  LOP3.LUT R7, R5, 0xc8, RZ, 0xfc, !PT ;  /* 0x000000c805077812 */ /* 0x000fe200078efcff */
[----:B------:R-:W-:Y:S01]  /*0e50*/  IMAD.MOV R9, RZ, RZ, -R6 ;  /* 0x000000ffff097224 */ /* 0x000fe200078e0a06 */
[----:B------:R-:W-:Y:S01]  /*0e60*/  LOP3.LUT R95, RZ, c[0x0][0x17c], RZ, 0x33, !PT ;  /* 0x00005f00ff5f7a12 */ /* 0x000fe200078e33ff */
[----:B------:R-:W-:Y:S01]  /*0e70*/  IMAD.IADD R94, R12, 0x1, R13 ;  /* 0x000000010c5e7824 */ /* 0x000fe200078e020d */
[----:B------:R-:W-:Y:S01]  /*0e80*/  IABS R15, R7 ;  /* 0x00000007000f7213 */ /* 0x000fe20000000000 */
[----:B------:R-:W-:Y:S01]  /*0e90*/  @!P6 IMAD.IADD R18, R18, 0x1, -R4 ;  /* 0x000000011212e824 */ /* 0x000fe200078e0a04 */
[----:B------:R-:W-:Y:S01]  /*0ea0*/  IABS R13, R22 ;  /* 0x00000016000d7213 */ /* 0x000fe20000000000 */
[----:B------:R-:W-:Y:S01]  /*0eb0*/  @!P0 IMAD.MOV R21, RZ, RZ, -R21 ;  /* 0x000000ffff158224 */ /* 0x000fe200078e0a15 */
[----:B------:R-:W-:Y:S01]  /*0ec0*/  IABS R12, R27 ;  /* 0x0000001b000c7213 */ /* 0x000fe20000000000 */
[----:B------:R-:W-:Y:S01]  /*0ed0*/  IMAD.HI.U32 R6, R3, R15, RZ ;  /* 0x0000000f03067227 */ /* 0x000fe200078e00ff */
[C---:B------:R-:W-:Y:S01]  /*0ee0*/  ISETP.GT.U32.AND P6, PT, R4.reuse, R18, PT ;  /* 0x000000120400720c */ /* 0x040fe20003fc4070 */
[----:B------:R-:W-:Y:S01]  /*0ef0*/  STL [R1+0x90], R94 ;  /* 0x0000905e01007387 */ /* 0x000fe20000100800 */
[----:B------:R-:W-:Y:S01]  /*0f00*/  SHF.R.S32.HI R2, RZ, 0x6, R2 ;  /* 0x00000006ff027819 */ /* 0x000fe20000011402 */
[----:B------:R-:W-:Y:S01]  /*0f10*/  @!P4 IMAD.IADD R19, R19, 0x1, -R4 ;  /* 0x000000011313c824 */ /* 0x000fe200078e0a04 */
[----:B------:R-:W-:Y:S01]  /*0f20*/  ISETP.GE.AND P4, PT, R7, RZ, PT ;  /* 0x000000ff0700720c */ /* 0x000fe20003f86270 */
[C---:B------:R-:W-:Y:S01]  /*0f30*/  IMAD R16, R4.reuse, R9, R16 ;  /* 0x0000000904107224 */ /* 0x040fe200078e0210 */
[----:B------:R-:W-:Y:S01]  /*0f40*/  IABS R9, R25 ;  /* 0x0000001900097213 */ /* 0x000fe20000000000 */
[----:B------:R-:W-:Y:S01]  /*0f50*/  IMAD.HI.U32 R7, R3, R14, RZ ;  /* 0x0000000e03077227 */ /* 0x000fe200078e00ff */
[----:B------:R-:W-:Y:S01]  /*0f60*/  ISETP.GT.U32.AND P0, PT, R4, R19, PT ;  /* 0x000000130400720c */ /* 0x000fe20003f04070 */
[----:B------:R0:W-:Y:S02]  /*0f70*/  STL [R1+0x100], R2 ;  /* 0x0001000201007387 */ /* 0x0001e40000100800 */
[----:B------:R-:W-:-:S02]  /*0f80*/  IMAD.MOV R6, RZ, RZ, -R6 ;  /* 0x000000ffff067224 */ /* 0x000fc400078e0a06 */
[----:B------:R-:W-:Y:S01]  /*0f90*/  @!P6 IMAD.IADD R18, R18, 0x1, -R4 ;  /* 0x000000011212e824 */ /* 0x000fe200078e0a04 */
[C---:B------:R-:W-:Y:S01]  /*0fa0*/  ISETP.GT.U32.AND P6, PT, R4.reuse, R16, PT ;  /* 0x000000100400720c */ /* 0x040fe20003fc4070 */
[----:B------:R-:W-:Y:S02]  /*0fb0*/  IMAD.MOV R7, RZ, RZ, -R7 ;  /* 0x000000ffff077224 */ /* 0x000fe400078e0a07 */
[----:B------:R-:W-:Y:S02]  /*0fc0*/  IMAD R15, R4, R6, R15 ;  /* 0x00000006040f7224 */ /* 0x000fe400078e020f */
[----:B------:R-:W-:-:S04]  /*0fd0*/  IMAD.HI.U32 R6, R3, R13, RZ ;  /* 0x0000000d03067227 */ /* 0x000fc800078e00ff */
[C---:B------:R-:W-:Y:S02]  /*0fe0*/  IMAD R14, R4.reuse, R7, R14 ;  /* 0x00000007040e7224 */ /* 0x040fe400078e020e */
[----:B------:R-:W-:Y:S02]  /*0ff0*/  IMAD.MOV R7, RZ, RZ, -R6 ;  /* 0x000000ffff077224 */ /* 0x000fe400078e0a06 */
[--C-:B------:R-:W-:Y:S01]  /*1000*/  @!P0 IMAD.IADD R19, R19, 0x1, -R4.reuse ;  /* 0x0000000113138824 */ /* 0x100fe200078e0a04 */
[C---:B------:R-:W-:Y:S01]  /*1010*/  ISETP.GT.U32.AND P0, PT, R4.reuse, R17, PT ;  /* 0x000000110400720c */ /* 0x040fe20003f04070 */
[C---:B------:R-:W-:Y:S02]  /*1020*/  IMAD R13, R4.reuse, R7, R13 ;  /* 0x00000007040d7224 */ /* 0x040fe400078e020d */
[----:B------:R-:W-:Y:S01]  /*1030*/  @!P3 IMAD.MOV R19, RZ, RZ, -R19 ;  /* 0x000000ffff13b224 */ /* 0x000fe200078e0a13 */
[----:B------:R-:W-:Y:S01]  /*1040*/  ISETP.GT.U32.AND P3, PT, R4, R15, PT ;  /* 0x0000000f0400720c */ /* 0x000fe20003f64070 */
[----:B------:R-:W-:Y:S01]  /*1050*/  @!P6 IMAD.IADD R16, R16, 0x1, -R4 ;  /* 0x000000011010e824 */ /* 0x000fe200078e0a04 */
[----:B------:R-:W-:Y:S01]  /*1060*/  ISETP.GT.U32.AND P6, PT, R4, R13, PT ;  /* 0x0000000d0400720c */ /* 0x000fe20003fc4070 */
[----:B------:R-:W-:-:S04]  /*1070*/  IMAD.HI.U32 R6, R3, R11, RZ ;  /* 0x0000000b03067227 */ /* 0x000fc800078e00ff */
[----:B------:R-:W-:Y:S02]  /*1080*/  IMAD.MOV R6, RZ, RZ, -R6 ;  /* 0x000000ffff067224 */ /* 0x000fe400078e0a06 */
[----:B------:R-:W-:Y:S01]  /*1090*/  @!P1 IMAD.MOV R18, RZ, RZ, -R18 ;  /* 0x000000ffff129224 */ /* 0x000fe200078e0a12 */
[C---:B------:R-:W-:Y:S01]  /*10a0*/  ISETP.GT.U32.AND P1, PT, R4.reuse, R14, PT ;  /* 0x0000000e0400720c */ /* 0x040fe20003f24070 */
[--C-:B------:R-:W-:Y:S02]  /*10b0*/  @!P0 IMAD.IADD R17, R17, 0x1, -R4.reuse ;  /* 0x0000000111118824 */ /* 0x100fe400078e0a04 */
[--C-:B------:R-:W-:Y:S01]  /*10c0*/  @!P3 IMAD.IADD R15, R15, 0x1, -R4.reuse ;  /* 0x000000010f0fb824 */ /* 0x100fe200078e0a04 */
[C---:B------:R-:W-:Y:S01]  /*10d0*/  ISETP.GT.U32.AND P3, PT, R4.reuse, R16, PT ;  /* 0x000000100400720c */ /* 0x040fe20003f64070 */
[----:B------:R-:W-:Y:S01]  /*10e0*/  @!P6 IMAD.IADD R13, R13, 0x1, -R4 ;  /* 0x000000010d0de824 */ /* 0x000fe200078e0a04 */
[C---:B------:R-:W-:Y:S01]  /*10f0*/  ISETP.GT.U32.AND P0, PT, R4.reuse, R17, PT ;  /* 0x000000110400720c */ /* 0x040fe20003f04070 */
[----:B------:R-:W-:-:S02]  /*1100*/  IMAD R11, R4, R6, R11 ;  /* 0x00000006040b7224 */ /* 0x000fc400078e020b */
[----:B------:R-:W-:Y:S01]  /*1110*/  IMAD.HI.U32 R6, R3, R9, RZ ;  /* 0x0000000903067227 */ /* 0x000fe200078e00ff */
[----:B------:R-:W-:-:S03]  /*1120*/  ISETP.GT.U32.AND P6, PT, R4, R13, PT ;  /* 0x0000000d0400720c */ /* 0x000fc60003fc4070 */
[----:B------:R-:W-:Y:S02]  /*1130*/  IMAD.MOV R6, RZ, RZ, -R6 ;  /* 0x000000ffff067224 */ /* 0x000fe400078e0a06 */
[--C-:B------:R-:W-:Y:S01]  /*1140*/  @!P1 IMAD.IADD R14, R14, 0x1, -R4.reuse ;  /* 0x000000010e0e9824 */ /* 0x100fe200078e0a04 */
[----:B------:R-:W-:Y:S01]  /*1150*/  ISETP.GT.U32.AND P1, PT, R4, R15, PT ;  /* 0x0000000f0400720c */ /* 0x000fe20003f24070 */
[----:B------:R-:W-:Y:S01]  /*1160*/  @!P3 IMAD.IADD R16, R16, 0x1, -R4 ;  /* 0x000000011010b824 */ /* 0x000fe200078e0a04 */
[C---:B------:R-:W-:Y:S01]  /*1170*/  ISETP.GT.U32.AND P3, PT, R4.reuse, R11, PT ;  /* 0x0000000b0400720c */ /* 0x040fe20003f64070 */
[----:B------:R-:W-:Y:S02]  /*1180*/  IMAD R9, R4, R6, R9 ;  /* 0x0000000604097224 */ /* 0x000fe400078e0209 */
[----:B------:R-:W-:-:S04]  /*1190*/  IMAD.HI.U32 R7, R3, R10, RZ ;  /* 0x0000000a03077227 */ /* 0x000fc800078e00ff */
[--C-:B------:R-:W-:Y:S01]  /*11a0*/  @!P6 IMAD.IADD R13, R13, 0x1, -R4.reuse ;  /* 0x000000010d0de824 */ /* 0x100fe200078e0a04 */
[----:B------:R-:W-:Y:S01]  /*11b0*/  ISETP.GT.U32.AND P6, PT, R4, R9, PT ;  /* 0x000000090400720c */ /* 0x000fe20003fc4070 */
[----:B------:R-:W-:Y:S01]  /*11c0*/  @!P0 IMAD.IADD R17, R17, 0x1, -R4 ;  /* 0x0000000111118824 */ /* 0x000fe200078e0a04 */
[----:B------:R-:W-:Y:S01]  /*11d0*/  ISETP.GE.AND P0, PT, R8, RZ, PT ;  /* 0x000000ff0800720c */ /* 0x000fe20003f06270 */
[----:B------:R-:W-:Y:S01]  /*11e0*/  IMAD.MOV R7, RZ, RZ, -R7 ;  /* 0x000000ffff077224 */ /* 0x000fe200078e0a07 */
[----:B------:R-:W-:Y:S01]  /*11f0*/  IABS R8, R26 ;  /* 0x0000001a00087213 */ /* 0x000fe20000000000 */
[----:B------:R-:W-:Y:S01]  /*1200*/  @!P2 IMAD.MOV R17, RZ, RZ, -R17 ;  /* 0x000000ffff11a224 */ /* 0x000fe200078e0a11 */
[C---:B------:R-:W-:Y:S01]  /*1210*/  ISETP.GT.U32.AND P2, PT, R4.reuse, R14, PT ;  /* 0x0000000e0400720c */ /* 0x040fe20003f44070 */
[C---:B------:R-:W-:Y:S02]  /*1220*/  IMAD R10, R4.reuse, R7, R10 ;  /* 0x00000007040a7224 */ /* 0x040fe400078e020a */
[--C-:B------:R-:W-:Y:S01]  /*1230*/  @!P3 IMAD.IADD R11, R11, 0x1, -R4.reuse ;  /* 0x000000010b0bb824 */ /* 0x100fe200078e0a04 */
[----:B------:R-:W-:Y:S01]  /*1240*/  ISETP.GE.AND P3, PT, R23, RZ, PT ;  /* 0x000000ff1700720c */ /* 0x000fe20003f66270 */
[--C-:B------:R-:W-:Y:S01]  /*1250*/  @!P1 IMAD.IADD R15, R15, 0x1, -R4.reuse ;  /* 0x000000010f0f9824 */ /* 0x100fe200078e0a04 */
[C---:B------:R-:W-:Y:S01]  /*1260*/  ISETP.GT.U32.AND P1, PT, R4.reuse, R10, PT ;  /* 0x0000000a0400720c */ /* 0x040fe20003f24070 */
[----:B------:R-:W-:Y:S01]  /*1270*/  @!P6 IMAD.IADD R9, R9, 0x1, -R4 ;  /* 0x000000010909e824 */ /* 0x000fe200078e0a04 */
[----:B------:R-:W-:Y:S01]  /*1280*/  ISETP.GT.U32.AND P6, PT, R4, R11, PT ;  /* 0x0000000b0400720c */ /* 0x000fe20003fc4070 */
[----:B------:R-:W-:-:S04]  /*1290*/  IMAD.HI.U32 R7, R3, R12, RZ ;  /* 0x0000000c03077227 */ /* 0x000fc800078e00ff */
[----:B------:R-:W-:Y:S02]  /*12a0*/  IMAD.MOV R7, RZ, RZ, -R7 ;  /* 0x000000ffff077224 */ /* 0x000fe400078e0a07 */
[----:B------:R-:W-:Y:S01]  /*12b0*/  @!P2 IMAD.IADD R14, R14, 0x1, -R4 ;  /* 0x000000010e0ea824 */ /* 0x000fe200078e0a04 */
[----:B------:R-:W-:Y:S01]  /*12c0*/  ISETP.GE.AND P2, PT, R22, RZ, PT ;  /* 0x000000ff1600720c */ /* 0x000fe20003f46270 */
[----:B------:R-:W-:Y:S02]  /*12d0*/  IMAD R7, R4, R7, R12 ;  /* 0x0000000704077224 */ /* 0x000fe400078e020c */
[--C-:B------:R-:W-:Y:S01]  /*12e0*/  @!P1 IMAD.IADD R10, R10, 0x1, -R4.reuse ;  /* 0x000000010a0a9824 */ /* 0x100fe200078e0a04 */
[----:B------:R-:W-:Y:S01]  /*12f0*/  ISETP.GE.AND P1, PT, R24, RZ, PT ;  /* 0x000000ff1800720c */ /* 0x000fe20003f26270 */
[----:B------:R-:W-:Y:S01]  /*1300*/  @!P6 IMAD.IADD R11, R11, 0x1, -R4 ;  /* 0x000000010b0be824 */ /* 0x000fe200078e0a04 */
[----:B------:R-:W-:Y:S01]  /*1310*/  ISETP.GT.U32.AND P6, PT, R4, R7, PT ;  /* 0x000000070400720c */ /* 0x000fe20003fc4070 */
[----:B------:R-:W-:Y:S01]  /*1320*/  IMAD.HI.U32 R6, R3, R8, RZ ;  /* 0x0000000803067227 */ /* 0x000fe200078e00ff */
[----:B------:R-:W-:-:S03]  /*1330*/  LOP3.LUT R24, R5, 0x88, RZ, 0xfc, !PT ;  /* 0x0000008805187812 */ /* 0x000fc600078efcff */
[----:B------:R-:W-:Y:S01]  /*1340*/  IMAD.MOV R23, RZ, RZ, -R6 ;  /* 0x000000ffff177224 */ /* 0x000fe200078e0a06 */
[----:B------:R-:W-:Y:S01]  /*1350*/  IABS R12, R24 ;  /* 0x00000018000c7213 */ /* 0x000fe20000000000 */
[----:B------:R-:W-:Y:S01]  /*1360*/  @!P2 IMAD.MOV R13, RZ, RZ, -R13 ;  /* 0x000000ffff0da224 */ /* 0x000fe200078e0a0d */
[----:B------:R-:W-:Y:S01]  /*1370*/  ISETP.GE.AND P2, PT, R25, RZ, PT ;  /* 0x000000ff1900720c */ /* 0x000fe20003f46270 */
[C---:B------:R-:W-:Y:S01]  /*1380*/  IMAD R8, R4.reuse, R23, R8 ;  /* 0x0000001704087224 */ /* 0x040fe200078e0208 */
[----:B------:R-:W-:Y:S01]  /*1390*/  LOP3.LUT R25, R5, 0x80, RZ, 0xfc, !PT ;  /* 0x0000008005197812 */ /* 0x000fe200078efcff */
[----:B------:R-:W-:Y:S01]  /*13a0*/  @!P5 IMAD.MOV R16, RZ, RZ, -R16 ;  /* 0x000000ffff10d224 */ /* 0x000fe200078e0a10 */
[----:B------:R-:W-:Y:S01]  /*13b0*/  ISETP.GT.U32.AND P5, PT, R4, R9, PT ;  /* 0x000000090400720c */ /* 0x000fe20003fa4070 */
[----:B------:R-:W-:Y:S01]  /*13c0*/  IMAD.HI.U32 R6, R3, R12, RZ ;  /* 0x0000000c03067227 */ /* 0x000fe200078e00ff */
[----:B------:R-:W-:-:S03]  /*13d0*/  IABS R22, R25 ;  /* 0x0000001900167213 */ /* 0x000fc60000000000 */
[----:B------:R-:W-:Y:S01]  /*13e0*/  @!P0 IMAD.MOV R14, RZ, RZ, -R14 ;  /* 0x000000ffff0e8224 */ /* 0x000fe200078e0a0e */
[C---:B------:R-:W-:Y:S01]  /*13f0*/  ISETP.GT.U32.AND P0, PT, R4.reuse, R8, PT ;  /* 0x000000080400720c */ /* 0x040fe20003f04070 */
[----:B------:R-:W-:Y:S02]  /*1400*/  @!P6 IMAD.IADD R7, R7, 0x1, -R4 ;  /* 0x000000010707e824 */ /* 0x000fe400078e0a04 */
[----:B------:R-:W-:Y:S02]  /*1410*/  IMAD.MOV R23, RZ, RZ, -R6 ;  /* 0x000000ffff177224 */ /* 0x000fe400078e0a06 */
[----:B------:R-:W-:Y:S01]  /*1420*/  @!P4 IMAD.MOV R15, RZ, RZ, -R15 ;  /* 0x000000ffff0fc224 */ /* 0x000fe200078e0a0f */
[C---:B------:R-:W-:Y:S01]  /*1430*/  ISETP.GT.U32.AND P6, PT, R4.reuse, R7, PT ;  /* 0x000000070400720c */ /* 0x040fe20003fc4070 */
[C---:B------:R-:W-:Y:S01]  /*1440*/  IMAD R6, R4.reuse, R23, R12 ;  /* 0x0000001704067224 */ /* 0x040fe200078e020c */
[----:B------:R-:W-:Y:S01]  /*1450*/  ISETP.GT.U32.AND P4, PT, R4, R10, PT ;  /* 0x0000000a0400720c */ /* 0x000fe20003f84070 */
[----:B------:R-:W-:-:S04]  /*1460*/  IMAD.HI.U32 R12, R3, R22, RZ ;  /* 0x00000016030c7227 */ /* 0x000fc800078e00ff */
[----:B------:R-:W-:Y:S01]  /*1470*/  @!P5 IMAD.IADD R9, R9, 0x1, -R4 ;  /* 0x000000010909d824 */ /* 0x000fe200078e0a04 */
[----:B------:R-:W-:Y:S01]  /*1480*/  ISETP.GE.AND P5, PT, R27, RZ, PT ;  /* 0x000000ff1b00720c */ /* 0x000fe20003fa6270 */
[----:B------:R-:W-:Y:S01]  /*1490*/  IMAD.MOV R23, RZ, RZ, -R12 ;  /* 0x000000ffff177224 */ /* 0x000fe200078e0a0c */
[C---:B------:R-:W-:Y:S01]  /*14a0*/  LOP3.LUT R27, R5.reuse, 0x68, RZ, 0xfc, !PT ;  /* 0x00000068051b7812 */ /* 0x040fe200078efcff */
[----:B------:R-:W-:Y:S01]  /*14b0*/  @!P0 IMAD.IADD R8, R8, 0x1, -R4 ;  /* 0x0000000108088824 */ /* 0x000fe200078e0a04 */
[----:B------:R-:W-:Y:S01]  /*14c0*/  ISETP.GE.AND P0, PT, R24, RZ, PT ;  /* 0x000000ff1800720c */ /* 0x000fe20003f06270 */
[C---:B------:R-:W-:Y:S01]  /*14d0*/  IMAD R12, R4.reuse, R23, R22 ;  /* 0x00000017040c7224 */ /* 0x040fe200078e0216 */
[----:B------:R-:W-:Y:S01]  /*14e0*/  LOP3.LUT R22, R5, 0x78, RZ, 0xfc, !PT ;  /* 0x0000007805167812 */ /* 0x000fe200078efcff */
[----:B------:R-:W-:Y:S01]  /*14f0*/  @!P2 IMAD.MOV R9, RZ, RZ, -R9 ;  /* 0x000000ffff09a224 */ /* 0x000fe200078e0a09 */
[C---:B------:R-:W-:Y:S01]  /*1500*/  ISETP.GT.U32.AND P2, PT, R4.reuse, R6, PT ;  /* 0x000000060400720c */ /* 0x040fe20003f44070 */
[----:B------:R-:W-:Y:S01]  /*1510*/  @!P3 IMAD.MOV R11, RZ, RZ, -R11 ;  /* 0x000000ffff0bb224 */ /* 0x000fe200078e0a0b */
[C---:B------:R-:W-:Y:S01]  /*1520*/  ISETP.GT.U32.AND P3, PT, R4.reuse, R8, PT ;  /* 0x000000080400720c */ /* 0x040fe20003f64070 */
[--C-:B------:R-:W-:Y:S01]  /*1530*/  @!P6 IMAD.IADD R7, R7, 0x1, -R4.reuse ;  /* 0x000000010707e824 */ /* 0x100fe200078e0a04 */
[----:B------:R-:W-:Y:S01]  /*1540*/  ISETP.GT.U32.AND P6, PT, R4, R12, PT ;  /* 0x0000000c0400720c */ /* 0x000fe20003fc4070 */
[----:B------:R-:W-:Y:S01]  /*1550*/  @!P4 IMAD.IADD R10, R10, 0x1, -R4 ;  /* 0x000000010a0ac824 */ /* 0x000fe200078e0a04 */
[----:B------:R-:W-:Y:S01]  /*1560*/  ISETP.GE.AND P4, PT, R26, RZ, PT ;  /* 0x000000ff1a00720c */ /* 0x000fe20003f86270 */
[----:B------:R-:W-:Y:S01]  /*1570*/  @!P5 IMAD.MOV R7, RZ, RZ, -R7 ;  /* 0x000000ffff07d224 */ /* 0x000fe200078e0a07 */
[----:B------:R-:W-:Y:S01]  /*1580*/  LOP3.LUT R23, R5, 0x70, RZ, 0xfc, !PT ;  /* 0x0000007005177812 */ /* 0x000fe200078efcff */
[----:B------:R-:W-:Y:S01]  /*1590*/  @!P1 IMAD.MOV R10, RZ, RZ, -R10 ;  /* 0x000000ffff0a9224 */ /* 0x000fe200078e0a0a */
[----:B------:R-:W-:-:S02]  /*15a0*/  ISETP.GE.AND P1, PT, R25, RZ, PT ;  /* 0x000000ff1900720c */ /* 0x000fc40003f26270 */
[----:B------:R-:W-:Y:S01]  /*15b0*/  IABS R25, R22 ;  /* 0x0000001600197213 */ /* 0x000fe20000000000 */
[--C-:B------:R-:W-:Y:S01]  /*15c0*/  @!P2 IMAD.IADD R6, R6, 0x1, -R4.reuse ;  /* 0x000000010606a824 */ /* 0x100fe200078e0a04 */
[----:B------:R-:W-:Y:S01]  /*15d0*/  IABS R124, R23 ;  /* 0x00000017007c7213 */ /* 0x000fe20000000000 */
[--C-:B------:R-:W-:Y:S01]  /*15e0*/  @!P3 IMAD.IADD R8, R8, 0x1, -R4.reuse ;  /* 0x000000010808b824 */ /* 0x100fe200078e0a04 */
[----:B------:R-:W-:Y:S01]  /*15f0*/  ISETP.GE.AND P3, PT, R22, RZ, PT ;  /* 0x000000ff1600720c */ /* 0x000fe20003f66270 */
[----:B------:R-:W-:Y:S01]  /*1600*/  @!P6 IMAD.IADD R12, R12, 0x1, -R4 ;  /* 0x000000010c0ce824 */ /* 0x000fe200078e0a04 */
[C---:B------:R-:W-:Y:S01]  /*1610*/  ISETP.GT.U32.AND P6, PT, R4.reuse, R6, PT ;  /* 0x000000060400720c */ /* 0x040fe20003fc4070 */
[----:B------:R-:W-:Y:S01]  /*1620*/  IMAD.HI.U32 R22, R3, R25, RZ ;  /* 0x0000001903167227 */ /* 0x000fe200078e00ff */
[----:B------:R-:W-:Y:S02]  /*1630*/  ISETP.GE.AND P2, PT, R23, RZ, PT ;  /* 0x000000ff1700720c */ /* 0x000fe40003f46270 */
[----:B------:R-:W-:Y:S01]  /*1640*/  IABS R122, R27 ;  /* 0x0000001b007a7213 */ /* 0x000fe20000000000 */
[----:B------:R-:W-:Y:S01]  /*1650*/  IMAD.MOV R22, RZ, RZ, -R22 ;  /* 0x000000ffff167224 */ /* 0x000fe200078e0a16 */
[----:B------:R-:W-:Y:S01]  /*1660*/  IABS R26, R28 ;  /* 0x0000001c001a7213 */ /* 0x000fe20000000000 */
[----:B------:R-:W-:Y:S01]  /*1670*/  @!P4 IMAD.MOV R8, RZ, RZ, -R8 ;  /* 0x000000ffff08c224 */ /* 0x000fe200078e0a08 */
[C---:B------:R-:W-:Y:S01]  /*1680*/  ISETP.GT.U32.AND P4, PT, R4.reuse, R12, PT ;  /* 0x0000000c0400720c */ /* 0x040fe20003f84070 */
[----:B------:R-:W-:Y:S01]  /*1690*/  IMAD R22, R4, R22, R25 ;  /* 0x0000001604167224 */ /* 0x000fe200078e0219 */
[----:B------:R-:W-:Y:S01]  /*16a0*/  ISETP.GE.AND P5, PT, R27, RZ, PT ;  /* 0x000000ff1b00720c */ /* 0x000fe20003fa6270 */
[----:B------:R-:W-:Y:S01]  /*16b0*/  IMAD.HI.U32 R23, R3, R124, RZ ;  /* 0x0000007c03177227 */ /* 0x000fe200078e00ff */
[----:B------:R-:W-:-:S03]  /*16c0*/  IABS R25, R32 ;  /* 0x0000002000197213 */ /* 0x000fc60000000000 */
[----:B------:R-:W-:Y:S01]  /*16d0*/  @!P6 IMAD.IADD R6, R6, 0x1, -R4 ;  /* 0x000000010606e824 */ /* 0x000fe200078e0a04 */
[----:B------:R-:W-:Y:S01]  /*16e0*/  ISETP.GT.U32.AND P6, PT, R4, R22, PT ;  /* 0x000000160400720c */ /* 0x000fe20003fc4070 */
[----:B------:R-:W-:Y:S02]  /*16f0*/  IMAD.MOV R23, RZ, RZ, -R23 ;  /* 0x000000ffff177224 */ /* 0x000fe400078e0a17 */
[----:B------:R-:W-:-:S04]  /*1700*/  IMAD.HI.U32 R24, R3, R122, RZ ;  /* 0x0000007a03187227 */ /* 0x000fc800078e00ff */
[----:B------:R-:W-:Y:S02]  /*1710*/  IMAD R124, R4, R23, R124 ;  /* 0x00000017047c7224 */ /* 0x000fe400078e027c */
[----:B------:R-:W-:Y:S02]  /*1720*/  @!P4 IMAD.IADD R12, R12, 0x1, -R4 ;  /* 0x000000010c0cc824 */ /* 0x000fe400078e0a04 */
[----:B------:R-:W-:Y:S01]  /*1730*/  IMAD.MOV R27, RZ, RZ, -R24 ;  /* 0x000000ffff1b7224 */ /* 0x000fe200078e0a18 */
[----:B------:R-:W-:Y:S01]  /*1740*/  ISETP.GT.U32.AND P4, PT, R4, R124, PT ;  /* 0x0000007c0400720c */ /* 0x000fe20003f84070 */
[----:B------:R-:W-:Y:S02]  /*1750*/  @!P6 IMAD.IADD R22, R22, 0x1, -R4 ;  /* 0x000000011616e824 */ /* 0x000fe400078e0a04 */
[----:B------:R-:W-:Y:S01]  /*1760*/  IMAD.MOV.U32 R24, RZ, RZ, R26 ;  /* 0x000000ffff187224 */ /* 0x000fe200078e001a */
[----:B------:R-:W-:Y:S01]  /*1770*/  IABS R26, c[0x0][0x178] ;  /* 0x00005e00001a7a13 */ /* 0x000fe20000000000 */
[C---:B------:R-:W-:Y:S01]  /*1780*/  IMAD R122, R4.reuse, R27, R122 ;  /* 0x0000001b047a7224 */ /* 0x040fe200078e027a */
[----:B------:R-:W-:Y:S01]  /*1790*/  ISETP.GT.U32.AND P6, PT, R4, R22, PT ;  /* 0x000000160400720c */ /* 0x000fe20003fc4070 */
[----:B------:R-:W-:-:S04]  /*17a0*/  IMAD.HI.U32 R23, R3, R24, RZ ;  /* 0x0000001803177227 */ /* 0x000fc800078e00ff */
[----:B------:R-:W-:Y:S02]  /*17b0*/  IMAD.MOV R23, RZ, RZ, -R23 ;  /* 0x000000ffff177224 */ /* 0x000fe400078e0a17 */
[----:B------:R-:W-:Y:S02]  /*17c0*/  @!P4 IMAD.IADD R124, R124, 0x1, -R4 ;  /* 0x000000017c7cc824 */ /* 0x000fe400078e0a04 */
[C---:B------:R-:W-:Y:S02]  /*17d0*/  IMAD R23, R4.reuse, R23, R24 ;  /* 0x0000001704177224 */ /* 0x040fe400078e0218 */
[----:B------:R-:W-:Y:S01]  /*17e0*/  IMAD.HI.U32 R24, R3, R25, RZ ;  /* 0x0000001903187227 */ /* 0x000fe200078e00ff */
[----:B------:R-:W-:-:S03]  /*17f0*/  ISETP.GT.U32.AND P4, PT, R4, R124, PT ;  /* 0x0000007c0400720c */ /* 0x000fc60003f84070 */
[----:B------:R-:W-:Y:S02]  /*1800*/  IMAD.MOV R24, RZ, RZ, -R24 ;  /* 0x000000ffff187224 */ /* 0x000fe400078e0a18 */
[----:B------:R-:W-:Y:S01]  /*1810*/  @!P6 IMAD.IADD R22, R22, 0x1, -R4 ;  /* 0x000000011616e824 */ /* 0x000fe200078e0a04 */
[C---:B------:R-:W-:Y:S01]  /*1820*/  ISETP.GT.U32.AND P6, PT, R4.reuse, R23, PT ;  /* 0x000000170400720c */ /* 0x040fe20003fc4070 */
[----:B------:R-:W-:Y:S02]  /*1830*/  IMAD R25, R4, R24, R25 ;  /* 0x0000001804197224 */ /* 0x000fe400078e0219 */
[----:B------:R-:W-:Y:S02]  /*1840*/  IMAD.MOV.U32 R24, RZ, RZ, R26 ;  /* 0x000000ffff187224 */ /* 0x000fe400078e001a */
[----:B------:R-:W-:-:S04]  /*1850*/  IMAD.HI.U32 R26, R3, R29, RZ ;  /* 0x0000001d031a7227 */ /* 0x000fc800078e00ff */
[----:B------:R-:W-:Y:S01]  /*1860*/  @!P0 IMAD.MOV R6, RZ, RZ, -R6 ;  /* 0x000000ffff068224 */ /* 0x000fe200078e0a06 */
[----:B------:R-:W-:Y:S01]  /*1870*/  ISETP.GE.AND P0, PT, R28, RZ, PT ;  /* 0x000000ff1c00720c */ /* 0x000fe20003f06270 */
[----:B------:R-:W-:Y:S01]  /*1880*/  @!P1 IMAD.MOV R12, RZ, RZ, -R12 ;  /* 0x000000ffff0c9224 */ /* 0x000fe200078e0a0c */
[----:B------:R-:W-:Y:S01]  /*1890*/  ISETP.GT.U32.AND P1, PT, R4, R122, PT ;  /* 0x0000007a0400720c */ /* 0x000fe20003f24070 */
[----:B------:R-:W-:Y:S01]  /*18a0*/  IMAD.MOV R30, RZ, RZ, -R26 ;  /* 0x000000ffff1e7224 */ /* 0x000fe200078e0a1a */
[----:B------:R-:W1:Y:S01]  /*18b0*/  I2F.RP R28, R24 ;  /* 0x00000018001c7306 */ /* 0x000e620000209400 */
[----:B------:R-:W-:Y:S01]  /*18c0*/  IMAD.HI.U32 R27, R3, R31, RZ ;  /* 0x0000001f031b7227 */ /* 0x000fe200078e00ff */
[----:B------:R-:W-:-:S03]  /*18d0*/  LOP3.LUT R26, R5, 0x40, RZ, 0xfc, !PT ;  /* 0x00000040051a7812 */ /* 0x000fc600078efcff */
[--C-:B------:R-:W-:Y:S01]  /*18e0*/  @!P4 IMAD.IADD R124, R124, 0x1, -R4.reuse ;  /* 0x000000017c7cc824 */ /* 0x100fe200078e0a04 */
[C---:B------:R-:W-:Y:S01]  /*18f0*/  ISETP.GT.U32.AND P4, PT, R4.reuse, R25, PT ;  /* 0x000000190400720c */ /* 0x040fe20003f84070 */
[C---:B------:R-:W-:Y:S01]  /*1900*/  IMAD R29, R4.reuse, R30, R29 ;  /* 0x0000001e041d7224 */ /* 0x040fe200078e021d */
[----:B------:R-:W-:Y:S01]  /*1910*/  IABS R33, R26 ;  /* 0x0000001a00217213 */ /* 0x000fe20000000000 */
[----:B------:R-:W-:Y:S01]  /*1920*/  @!P6 IMAD.IADD R23, R23, 0x1, -R4 ;  /* 0x000000011717e824 */ /* 0x000fe200078e0a04 */
[----:B------:R-:W-:Y:S01]  /*1930*/  LOP3.LUT R30, R5, 0x28, RZ, 0xfc, !PT ;  /* 0x00000028051e7812 */ /* 0x000fe200078efcff */
[----:B------:R-:W-:Y:S01]  /*1940*/  IMAD.MOV R27, RZ, RZ, -R27 ;  /* 0x000000ffff1b7224 */ /* 0x000fe200078e0a1b */
[C---:B------:R-:W-:Y:S01]  /*1950*/  ISETP.GT.U32.AND P6, PT, R4.reuse, R29, PT ;  /* 0x0000001d0400720c */ /* 0x040fe20003fc4070 */
[----:B------:R-:W-:Y:S01]  /*1960*/  @!P3 IMAD.MOV R22, RZ, RZ, -R22 ;  /* 0x000000ffff16b224 */ /* 0x000fe200078e0a16 */
[C---:B------:R-:W-:Y:S01]  /*1970*/  ISETP.GT.U32.AND P3, PT, R4.reuse, R23, PT ;  /* 0x000000170400720c */ /* 0x040fe20003f64070 */
[----:B------:R-:W-:Y:S01]  /*1980*/  IMAD R31, R4, R27, R31 ;  /* 0x0000001b041f7224 */ /* 0x000fe200078e021f */
[----:B-1----:R-:W1:Y:S01]  /*1990*/  MUFU.RCP R28, R28 ;  /* 0x0000001c001c7308 */ /* 0x002e620000001000 */
[----:B------:R-:W-:Y:S01]  /*19a0*/  IMAD.HI.U32 R27, R3, R33, RZ ;  /* 0x00000021031b7227 */ /* 0x000fe200078e00ff */
[----:B------:R-:W-:-:S03]  /*19b0*/  IABS R38, R30 ;  /* 0x0000001e00267213 */ /* 0x000fc60000000000 */
[--C-:B------:R-:W-:Y:S02]  /*19c0*/  @!P1 IMAD.IADD R122, R122, 0x1, -R4.reuse ;  /* 0x000000017a7a9824 */ /* 0x100fe400078e0a04 */
[----:B------:R-:W-:Y:S02]  /*19d0*/  IMAD.MOV R27, RZ, RZ, -R27 ;  /* 0x000000ffff1b7224 */ /* 0x000fe400078e0a1b */
[--C-:B------:R-:W-:Y:S01]  /*19e0*/  @!P4 IMAD.IADD R25, R25, 0x1, -R4.reuse ;  /* 0x000000011919c824 */ /* 0x100fe200078e0a04 */
[C---:B------:R-:W-:Y:S01]  /*19f0*/  ISETP.GT.U32.AND P1, PT, R4.reuse, R122, PT ;  /* 0x0000007a0400720c */ /* 0x040fe20003f24070 */
[C---:B------:R-:W-:Y:S02]  /*1a00*/  IMAD R33, R4.reuse, R27, R33 ;  /* 0x0000001b04217224 */ /* 0x040fe400078e0221 */
[--C-:B------:R-:W-:Y:S01]  /*1a10*/  @!P6 IMAD.IADD R29, R29, 0x1, -R4.reuse ;  /* 0x000000011d1de824 */ /* 0x100fe200078e0a04 */
[C---:B------:R-:W-:Y:S01]  /*1a20*/  ISETP.GT.U32.AND P4, PT, R4.reuse, R25, PT ;  /* 0x000000190400720c */ /* 0x040fe20003f84070 */
[----:B------:R-:W-:Y:S01]  /*1a30*/  @!P3 IMAD.IADD R23, R23, 0x1, -R4 ;  /* 0x000000011717b824 */ /* 0x000fe200078e0a04 */
[C---:B------:R-:W-:Y:S01]  /*1a40*/  ISETP.GT.U32.AND P3, PT, R4.reuse, R33, PT ;  /* 0x000000210400720c */ /* 0x040fe20003f64070 */
[----:B------:R-:W-:Y:S01]  /*1a50*/  @!P2 IMAD.MOV R124, RZ, RZ, -R124 ;  /* 0x000000ffff7ca224 */ /* 0x000fe200078e0a7c */
[----:B------:R-:W-:Y:S01]  /*1a60*/  ISETP.GT.U32.AND P6, PT, R4, R29, PT ;  /* 0x0000001d0400720c */ /* 0x000fe20003fc4070 */
[----:B------:R-:W-:Y:S01]  /*1a70*/  @!P0 IMAD.MOV R23, RZ, RZ, -R23 ;  /* 0x000000ffff178224 */ /* 0x000fe200078e0a17 */
[----:B-1----:R-:W-:-:S02]  /*1a80*/  IADD3 R27, R28, 0xffffffe, RZ ;  /* 0x0ffffffe1c1b7810 */ /* 0x002fc40007ffe0ff */
[----:B------:R-:W-:Y:S01]  /*1a90*/  ISETP.GT.U32.AND P2, PT, R4, R31, PT ;  /* 0x0000001f0400720c */ /* 0x000fe20003f44070 */
[--C-:B------:R-:W-:Y:S01]  /*1aa0*/  @!P1 IMAD.IADD R122, R122, 0x1, -R4.reuse ;  /* 0x000000017a7a9824 */ /* 0x100fe200078e0a04 */
[----:B------:R-:W-:Y:S02]  /*1ab0*/  ISETP.GE.AND P1, PT, R32, RZ, PT ;  /* 0x000000ff2000720c */ /* 0x000fe40003f26270 */
[----:B------:R-:W-:Y:S01]  /*1ac0*/  LOP3.LUT R32, R5, 0x38, RZ, 0xfc, !PT ;  /* 0x0000003805207812 */ /* 0x000fe200078efcff */
[--C-:B------:R-:W-:Y:S01]  /*1ad0*/  @!P4 IMAD.IADD R25, R25, 0x1, -R4.reuse ;  /* 0x000000011919c824 */ /* 0x100fe200078e0a04 */
[----:B------:R-:W-:Y:S01]  /*1ae0*/  ISETP.GE.AND P4, PT, R35, RZ, PT ;  /* 0x000000ff2300720c */ /* 0x000fe20003f86270 */
[--C-:B------:R-:W-:Y:S01]  /*1af0*/  @!P3 IMAD.IADD R33, R33, 0x1, -R4.reuse ;  /* 0x000000012121b824 */ /* 0x100fe200078e0a04 */
[----:B------:R-:W-:Y:S01]  /*1b00*/  IABS R35, R32 ;  /* 0x0000002000237213 */ /* 0x000fe20000000000 */
[----:B------:R-:W1:Y:S01]  /*1b10*/  F2I.FTZ.U32.TRUNC.NTZ R27, R27 ;  /* 0x0000001b001b7305 */ /* 0x000e62000021f000 */
[----:B------:R-:W-:Y:S01]  /*1b20*/  @!P6 IMAD.IADD R29, R29, 0x1, -R4 ;  /* 0x000000011d1de824 */ /* 0x000fe200078e0a04 */
[----:B------:R-:W-:Y:S01]  /*1b30*/  ISETP.GE.AND P6, PT, R26, RZ, PT ;  /* 0x000000ff1a00720c */ /* 0x000fe20003fc6270 */
[----:B------:R-:W-:Y:S01]  /*1b40*/  @!P5 IMAD.MOV R122, RZ, RZ, -R122 ;  /* 0x000000ffff7ad224 */ /* 0x000fe200078e0a7a */
[----:B------:R-:W-:Y:S01]  /*1b50*/  ISETP.GT.U32.AND P3, PT, R4, R33, PT ;  /* 0x000000210400720c */ /* 0x000fe20003f64070 */
[----:B------:R-:W-:Y:S01]  /*1b60*/  IMAD.HI.U32 R26, R3, R35, RZ ;  /* 0x00000023031a7227 */ /* 0x000fe200078e00ff */
[----:B------:R-:W-:-:S02]  /*1b70*/  ISETP.GE.AND P5, PT, R34, RZ, PT ;  /* 0x000000ff2200720c */ /* 0x000fc40003fa6270 */
[----:B------:R-:W-:Y:S01]  /*1b80*/  LOP3.LUT R28, R5, 0x30, RZ, 0xfc, !PT ;  /* 0x00000030051c7812 */ /* 0x000fe200078efcff */
[----:B------:R-:W-:Y:S02]  /*1b90*/  IMAD.MOV R34, RZ, RZ, -R26 ;  /* 0x000000ffff227224 */ /* 0x000fe400078e0a1a */
[----:B------:R-:W-:Y:S01]  /*1ba0*/  @!P2 IMAD.IADD R31, R31, 0x1, -R4 ;  /* 0x000000011f1fa824 */ /* 0x000fe200078e0a04 */
[----:B------:R-:W-:Y:S01]  /*1bb0*/  IABS R37, R28 ;  /* 0x0000001c00257213 */ /* 0x000fe20000000000 */
[C---:B------:R-:W-:Y:S02]  /*1bc0*/  IMAD R35, R4.reuse, R34, R35 ;  /* 0x0000002204237224 */ /* 0x040fe400078e0223 */
[----:B------:R-:W-:Y:S01]  /*1bd0*/  @!P1 IMAD.MOV R25, RZ, RZ, -R25 ;  /* 0x000000ffff199224 */ /* 0x000fe200078e0a19 */
[----:B------:R-:W-:Y:S01]  /*1be0*/  ISETP.GT.U32.AND P2, PT, R4, R31, PT ;  /* 0x0000001f0400720c */ /* 0x000fe20003f44070 */
[----:B------:R-:W-:-:S04]  /*1bf0*/  IMAD.HI.U32 R26, R3, R37, RZ ;  /* 0x00000025031a7227 */ /* 0x000fc800078e00ff */
[----:B------:R-:W-:Y:S01]  /*1c00*/  @!P3 IMAD.IADD R33, R33, 0x1, -R4 ;  /* 0x000000012121b824 */ /* 0x000fe200078e0a04 */
[----:B------:R-:W-:Y:S01]  /*1c10*/  ISETP.GT.U32.AND P3, PT, R4, R35, PT ;  /* 0x000000230400720c */ /* 0x000fe20003f64070 */
[--C-:B-1----:R-:W-:Y:S02]  /*1c20*/  IMAD.MOV R41, RZ, RZ, -R27.reuse ;  /* 0x000000ffff297224 */ /* 0x102fe400078e0a1b */
[----:B------:R-:W-:Y:S02]  /*1c30*/  IMAD.MOV R34, RZ, RZ, -R26 ;  /* 0x000000ffff227224 */ /* 0x000fe400078e0a1a */
[----:B------:R-:W-:Y:S02]  /*1c40*/  IMAD R41, R41, R24, RZ ;  /* 0x0000001829297224 */ /* 0x000fe400078e02ff */
[----:B------:R-:W-:Y:S02]  /*1c50*/  IMAD.MOV.U32 R26, RZ, RZ, RZ ;  /* 0x000000ffff1a7224 */ /* 0x000fe400078e00ff */
[----:B------:R-:W-:Y:S01]  /*1c60*/  @!P2 IMAD.IADD R31, R31, 0x1, -R4 ;  /* 0x000000011f1fa824 */ /* 0x000fe200078e0a04 */
[----:B------:R-:W-:Y:S01]  /*1c70*/  ISETP.GE.AND P2, PT, R32, RZ, PT ;  /* 0x000000ff2000720c */ /* 0x000fe20003f46270 */
[----:B------:R-:W-:Y:S01]  /*1c80*/  IMAD.HI.U32 R36, R27, R41, R26 ;  /* 0x000000291b247227 */ /* 0x000fe200078e001a */
[----:B------:R-:W-:-:S03]  /*1c90*/  IABS R26, R40 ;  /* 0x00000028001a7213 */ /* 0x000fc60000000000 */
[C---:B------:R-:W-:Y:S02]  /*1ca0*/  IMAD R27, R4.reuse, R34, R37 ;  /* 0x00000022041b7224 */ /* 0x040fe400078e0225 */
[----:B------:R-:W-:Y:S02]  /*1cb0*/  @!P3 IMAD.IADD R35, R35, 0x1, -R4 ;  /* 0x000000012323b824 */ /* 0x000fe400078e0a04 */
[----:B------:R-:W-:Y:S01]  /*1cc0*/  IMAD.HI.U32 R32, R3, R38, RZ ;  /* 0x0000002603207227 */ /* 0x000fe200078e00ff */
[C---:B------:R-:W-:Y:S02]  /*1cd0*/  ISETP.GT.U32.AND P3, PT, R4.reuse, R27, PT ;  /* 0x0000001b0400720c */ /* 0x040fe40003f64070 */
[----:B------:R-:W-:Y:S01]  /*1ce0*/  ISETP.GT.U32.AND P0, PT, R4, R35, PT ;  /* 0x000000230400720c */ /* 0x000fe20003f04070 */
[----:B------:R-:W-:Y:S02]  /*1cf0*/  IMAD.MOV R39, RZ, RZ, -R32 ;  /* 0x000000ffff277224 */ /* 0x000fe400078e0a20 */
[----:B------:R-:W-:-:S02]  /*1d00*/  @!P5 IMAD.MOV R29, RZ, RZ, -R29 ;  /* 0x000000ffff1dd224 */ /* 0x000fc400078e0a1d */
[----:B------:R-:W-:Y:S01]  /*1d10*/  IMAD R37, R4, R39, R38 ;  /* 0x0000002704257224 */ /* 0x000fe200078e0226 */
[----:B------:R-:W-:Y:S01]  /*1d20*/  LOP3.LUT R38, R5, 0x18, RZ, 0xfc, !PT ;  /* 0x0000001805267812 */ /* 0x000fe200078efcff */
[----:B------:R-:W-:Y:S02]  /*1d30*/  IMAD.MOV.U32 R39, RZ, RZ, R26 ;  /* 0x000000ffff277224 */ /* 0x000fe400078e001a */
[----:B------:R-:W-:Y:S01]  /*1d40*/  IMAD.HI.U32 R32, R3, R43, RZ ;  /* 0x0000002b03207227 */ /* 0x000fe200078e00ff */
[----:B------:R-:W-:-:S03]  /*1d50*/  IABS R41, R38 ;  /* 0x0000002600297213 */ /* 0x000fc60000000000 */
[----:B------:R-:W-:Y:S01]  /*1d60*/  @!P3 IMAD.IADD R27, R27, 0x1, -R4 ;  /* 0x000000011b1bb824 */ /* 0x000fe200078e0a04 */
[----:B------:R-:W-:Y:S01]  /*1d70*/  ISETP.GT.U32.AND P3, PT, R4, R37, PT ;  /* 0x000000250400720c */ /* 0x000fe20003f64070 */
[----:B------:R-:W-:-:S03]  /*1d80*/  IMAD.HI.U32 R26, R3, R39, RZ ;  /* 0x00000027031a7227 */ /* 0x000fc600078e00ff */
[----:B------:R-:W-:Y:S01]  /*1d90*/  ISETP.GT.U32.AND P1, PT, R4, R27, PT ;  /* 0x0000001b0400720c */ /* 0x000fe20003f24070 */
[----:B------:R-:W-:Y:S02]  /*1da0*/  IMAD.MOV R26, RZ, RZ, -R26 ;  /* 0x000000ffff1a7224 */ /* 0x000fe400078e0a1a */
[----:B------:R-:W-:-:S04]  /*1db0*/  IMAD.HI.U32 R34, R3, R45, RZ ;  /* 0x0000002d03227227 */ /* 0x000fc800078e00ff */
[C---:B------:R-:W-:Y:S02]  /*1dc0*/  IMAD R39, R4.reuse, R26, R39 ;  /* 0x0000001a04277224 */ /* 0x040fe400078e0227 */
[----:B------:R-:W-:Y:S02]  /*1dd0*/  @!P3 IMAD.IADD R37, R37, 0x1, -R4 ;  /* 0x000000012525b824 */ /* 0x000fe400078e0a04 */
[C---:B------:R-:W-:Y:S01]  /*1de0*/  IMAD.HI.U32 R26, R3.reuse, R41, RZ ;  /* 0x00000029031a7227 */ /* 0x040fe200078e00ff */
[C---:B------:R-:W-:Y:S02]  /*1df0*/  ISETP.GT.U32.AND P3, PT, R4.reuse, R39, PT ;  /* 0x000000270400720c */ /* 0x040fe40003f64070 */
[----:B------:R-:W-:Y:S01]  /*1e00*/  ISETP.GT.U32.AND P5, PT, R4, R37, PT ;  /* 0x000000250400720c */ /* 0x000fe20003fa4070 */
[----:B------:R-:W-:-:S04]  /*1e10*/  IMAD.HI.U32 R3, R3, R47, RZ ;  /* 0x0000002f03037227 */ /* 0x000fc800078e00ff */
[----:B------:R-:W-:Y:S02]  /*1e20*/  IMAD.MOV R26, RZ, RZ, -R26 ;  /* 0x000000ffff1a7224 */ /* 0x000fe400078e0a1a */
[----:B------:R-:W-:Y:S02]  /*1e30*/  IMAD.MOV R32, RZ, RZ, -R32 ;  /* 0x000000ffff207224 */ /* 0x000fe400078e0a20 */
[----:B------:R-:W-:Y:S02]  /*1e40*/  IMAD.MOV R34, RZ, RZ, -R34 ;  /* 0x000000ffff227224 */ /* 0x000fe400078e0a22 */
[----:B------:R-:W-:Y:S02]  /*1e50*/  IMAD.MOV R3, RZ, RZ, -R3 ;  /* 0x000000ffff037224 */ /* 0x000fe400078e0a03 */
[----:B------:R-:W-:-:S04]  /*1e60*/  IMAD.HI.U32 R36, R36, R49, RZ ;  /* 0x0000003124247227 */ /* 0x000fc800078e00ff */
[----:B------:R-:W-:Y:S01]  /*1e70*/  IMAD R41, R4, R26, R41 ;  /* 0x0000001a04297224 */ /* 0x000fe200078e0229 */
[----:B------:R-:W-:Y:S01]  /*1e80*/  LOP3.LUT R26, R46, 0x28, RZ, 0xfc, !PT ;  /* 0x000000282e1a7812 */ /* 0x000fe200078efcff */
[----:B------:R-:W-:Y:S01]  /*1e90*/  IMAD R43, R4, R32, R43 ;  /* 0x00000020042b7224 */ /* 0x000fe200078e022b */
[----:B------:R-:W-:Y:S01]  /*1ea0*/  LOP3.LUT R26, R46, 0x34, RZ, 0xfc, !PT ;  /* 0x000000342e1a7812 */ /* 0x000fe200078efcff */
[----:B------:R-:W-:Y:S01]  /*1eb0*/  IMAD R45, R4, R34, R45 ;  /* 0x00000022042d7224 */ /* 0x000fe200078e022d */
[----:B------:R-:W-:Y:S01]  /*1ec0*/  LOP3.LUT R32, R46, 0x20, RZ, 0xfc, !PT ;  /* 0x000000202e207812 */ /* 0x000fe200078efcff */
[C---:B------:R-:W-:Y:S02]  /*1ed0*/  IMAD R47, R4.reuse, R3, R47 ;  /* 0x00000003042f7224 */ /* 0x040fe400078e022f */
[----:B------:R-:W-:Y:S02]  /*1ee0*/  IMAD.MOV R36, RZ, RZ, -R36 ;  /* 0x000000ffff247224 */ /* 0x000fe400078e0a24 */
[----:B------:R-:W-:Y:S01]  /*1ef0*/  @!P4 IMAD.MOV R31, RZ, RZ, -R31 ;  /* 0x000000ffff1fc224 */ /* 0x000fe200078e0a1f */
[C---:B------:R-:W-:Y:S01]  /*1f00*/  ISETP.GT.U32.AND P4, PT, R4.reuse, R41, PT ;  /* 0x000000290400720c */ /* 0x040fe20003f84070 */
[----:B------:R-:W-:Y:S01]  /*1f10*/  @!P6 IMAD.MOV R33, RZ, RZ, -R33 ;  /* 0x000000ffff21e224 */ /* 0x000fe200078e0a21 */
[C---:B------:R-:W-:Y:S01]  /*1f20*/  ISETP.GT.U32.AND P6, PT, R4.reuse, R43, PT ;  /* 0x0000002b0400720c */ /* 0x040fe20003fc4070 */
[----:B------:R-:W-:Y:S01]  /*1f30*/  @!P0 IMAD.IADD R35, R35, 0x1, -R4 ;  /* 0x0000000123238824 */ /* 0x000fe200078e0a04 */
[----:B------:R-:W-:Y:S01]  /*1f40*/  ISETP.GT.U32.AND P0, PT, R4, R47, PT ;  /* 0x0000002f0400720c */ /* 0x000fe20003f04070 */
[----:B------:R-:W-:-:S02]  /*1f50*/  IMAD R3, R24, R36, R49 ;  /* 0x0000002418037224 */ /* 0x000fc400078e0231 */
[--C-:B------:R-:W-:Y:S01]  /*1f60*/  @!P5 IMAD.IADD R37, R37, 0x1, -R4.reuse ;  /* 0x000000012525d824 */ /* 0x100fe200078e0a04 */
[----:B------:R-:W-:Y:S01]  /*1f70*/  ISETP.GT.U32.AND P5, PT, R4, R45, PT ;  /* 0x0000002d0400720c */ /* 0x000fe20003fa4070 */
[--C-:B------:R-:W-:Y:S01]  /*1f80*/  @!P3 IMAD.IADD R39, R39, 0x1, -R4.reuse ;  /* 0x000000012727b824 */ /* 0x100fe200078e0a04 */
[----:B------:R-:W-:Y:S01]  /*1f90*/  ISETP.GT.U32.AND P3, PT, R24, R3, PT ;  /* 0x000000031800720c */ /* 0x000fe20003f64070 */
[--C-:B------:R-:W-:Y:S01]  /*1fa0*/  @!P1 IMAD.IADD R27, R27, 0x1, -R4.reuse ;  /* 0x000000011b1b9824 */ /* 0x100fe200078e0a04 */
[----:B------:R-:W-:Y:S01]  /*1fb0*/  ISETP.GE.AND P1, PT, R28, RZ, PT ;  /* 0x000000ff1c00720c */ /* 0x000fe20003f26270 */
[--C-:B------:R-:W-:Y:S01]  /*1fc0*/  @!P4 IMAD.IADD R41, R41, 0x1, -R4.reuse ;  /* 0x000000012929c824 */ /* 0x100fe200078e0a04 */
[----:B------:R-:W-:Y:S01]  /*1fd0*/  ISETP.GE.AND P4, PT, R30, RZ, PT ;  /* 0x000000ff1e00720c */ /* 0x000fe20003f86270 */
[--C-:B------:R-:W-:Y:S01]  /*1fe0*/  @!P6 IMAD.IADD R43, R43, 0x1, -R4.reuse ;  /* 0x000000012b2be824 */ /* 0x100fe200078e0a04 */
[----:B------:R-:W-:Y:S01]  /*1ff0*/  ISETP.GT.U32.AND P6, PT, R4, R39, PT ;  /* 0x000000270400720c */ /* 0x000fe20003fc4070 */
[--C-:B------:R-:W-:Y:S01]  /*2000*/  @!P0 IMAD.IADD R47, R47, 0x1, -R4.reuse ;  /* 0x000000012f2f8824 */ /* 0x100fe200078e0a04 */
[----:B------:R-:W-:Y:S01]  /*2010*/  LOP3.LUT R28, R46, 0x10, RZ, 0xfc, !PT ;  /* 0x000000102e1c7812 */ /* 0x000fe200078efcff */
[----:B------:R-:W-:Y:S01]  /*2020*/  @!P2 IMAD.MOV R35, RZ, RZ, -R35 ;  /* 0x000000ffff23a224 */ /* 0x000fe200078e0a23 */
[C---:B------:R-:W-:Y:S01]  /*2030*/  ISETP.GT.U32.AND P2, PT, R4.reuse, R41, PT ;  /* 0x000000290400720c */ /* 0x040fe20003f44070 */
[----:B------:R-:W-:Y:S01]  /*2040*/  @!P5 IMAD.IADD R45, R45, 0x1, -R4 ;  /* 0x000000012d2dd824 */ /* 0x000fe200078e0a04 */
[C---:B------:R-:W-:Y:S01]  /*2050*/  ISETP.GT.U32.AND P0, PT, R4.reuse, R43, PT ;  /* 0x0000002b0400720c */ /* 0x040fe20003f04070 */
[----:B------:R-:W-:Y:S01]  /*2060*/  @!P3 IMAD.IADD R3, R3, 0x1, -R24 ;  /* 0x000000010303b824 */ /* 0x000fe200078e0a18 */
[C---:B------:R-:W-:Y:S01]  /*2070*/  ISETP.GT.U32.AND P5, PT, R4.reuse, R47, PT ;  /* 0x0000002f0400720c */ /* 0x040fe20003fa4070 */
[----:B------:R-:W-:Y:S01]  /*2080*/  @!P1 IMAD.MOV R27, RZ, RZ, -R27 ;  /* 0x000000ffff1b9224 */ /* 0x000fe200078e0a1b */
[----:B------:R-:W-:Y:S01]  /*2090*/  ISETP.GT.U32.AND P3, PT, R4, R45, PT ;  /* 0x0000002d0400720c */ /* 0x000fe20003f64070 */
[----:B------:R-:W-:Y:S01]  /*20a0*/  @!P4 IMAD.MOV R37, RZ, RZ, -R37 ;  /* 0x000000ffff25c224 */ /* 0x000fe200078e0a25 */
[----:B------:R-:W-:Y:S01]  /*20b0*/  ISETP.GT.U32.AND P1, PT, R24, R3, PT ;  /* 0x000000031800720c */ /* 0x000fe20003f24070 */
[--C-:B------:R-:W-:Y:S01]  /*20c0*/  @!P6 IMAD.IADD R39, R39, 0x1, -R4.reuse ;  /* 0x000000012727e824 */ /* 0x100fe200078e0a04 */
[----:B------:R-:W-:Y:S01]  /*20d0*/  ISETP.GE.AND P6, PT, R5, RZ, PT ;  /* 0x000000ff0500720c */ /* 0x000fe20003fc6270 */
[----:B------:R-:W-:Y:S01]  /*20e0*/  IMAD.SHL.U32 R49, R50, 0x80, RZ ;  /* 0x0000008032317824 */ /* 0x000fe200078e00ff */
[----:B------:R-:W-:Y:S01]  /*20f0*/  LOP3.LUT R30, R46, 0x18, RZ, 0xfc, !PT ;  /* 0x000000182e1e7812 */ /* 0x000fe200078efcff */
[--C-:B------:R-:W-:Y:S01]  /*2100*/  @!P2 IMAD.IADD R41, R41, 0x1, -R4.reuse ;  /* 0x000000012929a824 */ /* 0x100fe200078e0a04 */
[----:B------:R-:W-:Y:S01]  /*2110*/  ISETP.GE.AND P2, PT, R40, RZ, PT ;  /* 0x000000ff2800720c */ /* 0x000fe20003f46270 */
[--C-:B------:R-:W-:Y:S01]  /*2120*/  @!P0 IMAD.IADD R43, R43, 0x1, -R4.reuse ;  /* 0x000000012b2b8824 */ /* 0x100fe200078e0a04 */
[----:B------:R-:W-:Y:S01]  /*2130*/  ISETP.GE.AND P0, PT, R38, RZ, PT ;  /* 0x000000ff2600720c */ /* 0x000fe20003f06270 */
[--C-:B------:R-:W-:Y:S01]  /*2140*/  @!P5 IMAD.IADD R47, R47, 0x1, -R4.reuse ;  /* 0x000000012f2fd824 */ /* 0x100fe200078e0a04 */
[----:B------:R-:W-:Y:S01]  /*2150*/  ISETP.GE.AND P5, PT, R42, RZ, PT ;  /* 0x000000ff2a00720c */ /* 0x000fe20003fa6270 */
[----:B------:R-:W-:Y:S01]  /*2160*/  @!P3 IMAD.IADD R45, R45, 0x1, -R4 ;  /* 0x000000012d2db824 */ /* 0x000fe200078e0a04 */
[----:B------:R-:W-:Y:S01]  /*2170*/  ISETP.GE.AND P3, PT, R44, RZ, PT ;  /* 0x000000ff2c00720c */ /* 0x000fe20003f66270 */
[----:B------:R-:W-:Y:S01]  /*2180*/  IMAD.MOV.U32 R34, RZ, RZ, R43 ;  /* 0x000000ffff227224 */ /* 0x000fe200078e002b */
[C---:B------:R-:W-:Y:S01]  /*2190*/  LOP3.LUT R40, R46.reuse, 0x38, RZ, 0xfc, !PT ;  /* 0x000000382e287812 */ /* 0x040fe200078efcff */
[----:B------:R-:W-:Y:S01]  /*21a0*/  @!P1 IMAD.IADD R3, R3, 0x1, -R24 ;  /* 0x0000000103039824 */ /* 0x000fe200078e0a18 */
[----:B------:R-:W-:Y:S01]  /*21b0*/  ISETP.NE.AND P1, PT, RZ, c[0x0][0x17c], PT ;  /* 0x00005f00ff007a0c */ /* 0x000fe20003f25270 */
[----:B------:R-:W-:Y:S01]  /*21c0*/  @!P6 IMAD.MOV R47, RZ, RZ, -R47 ;  /* 0x000000ffff2fe224 */ /* 0x000fe200078e0a2f */
[----:B------:R-:W-:Y:S01]  /*21d0*/  LOP3.LUT R24, R46, 0x4, RZ, 0xfc, !PT ;  /* 0x000000042e187812 */ /* 0x000fe200078efcff */
[----:B------:R-:W-:Y:S01]  /*21e0*/  @!P2 IMAD.MOV R39, RZ, RZ, -R39 ;  /* 0x000000ffff27a224 */ /* 0x000fe200078e0a27 */
[C---:B------:R-:W-:Y:S01]  /*21f0*/  SEL R5, R95.reuse, R12, !P1 ;  /* 0x0000000c5f057207 */ /* 0x040fe20004800000 */
[----:B------:R-:W-:Y:S01]  /*2200*/  @!P0 IMAD.MOV R41, RZ, RZ, -R41 ;  /* 0x000000ffff298224 */ /* 0x000fe200078e0a29 */
[C---:B------:R-:W-:Y:S01]  /*2210*/  SEL R12, R95.reuse, R33, !P1 ;  /* 0x000000215f0c7207 */ /* 0x040fe20004800000 */
[----:B------:R-:W-:Y:S01]  /*2220*/  @!P5 IMAD.MOV R34, RZ, RZ, -R34 ;  /* 0x000000ffff22d224 */ /* 0x000fe200078e0a22 */
[C---:B------:R-:W-:Y:S01]  /*2230*/  SEL R33, R95.reuse, R35, !P1 ;  /* 0x000000235f217207 */ /* 0x040fe20004800000 */
[----:B------:R-:W-:Y:S01]  /*2240*/  @!P3 IMAD.MOV R45, RZ, RZ, -R45 ;  /* 0x000000ffff2db224 */ /* 0x000fe200078e0a2d */
[----:B------:R-:W-:Y:S01]  /*2250*/  SEL R21, R95, R21, !P1 ;  /* 0x000000155f157207 */ /* 0x000fe20004800000 */
[----:B------:R-:W-:Y:S01]  /*2260*/  IMAD R5, R5, c[0x0][0x190], RZ ;  /* 0x0000640005057a24 */ /* 0x000fe200078e02ff */
[C---:B------:R-:W-:Y:S01]  /*2270*/  SEL R20, R95.reuse, R20, !P1 ;  /* 0x000000145f147207 */ /* 0x040fe20004800000 */
[----:B------:R-:W-:Y:S01]  /*2280*/  IMAD R12, R12, c[0x0][0x190], RZ ;  /* 0x000064000c0c7a24 */ /* 0x000fe200078e02ff */
        /* <DEDUP_REMOVED lines=52> */
[----:B------:R-:W-:Y:S01]  /*25d0*/  SEL R95, R95, R47, !P1 ;  /* 0x0000002f5f5f7207 */ /* 0x000fe20004800000 */
[----:B------:R-:W-:Y:S01]  /*25e0*/  IMAD R96, R96, c[0x0][0x190], RZ ;  /* 0x0000640060607a24 */ /* 0x000fe200078e02ff */
[----:B------:R-:W-:Y:S01]  /*25f0*/  ISETP.GE.AND P1, PT, R48, RZ, PT ;  /* 0x000000ff3000720c */ /* 0x000fe20003f26270 */
[----:B------:R-:W-:Y:S01]  /*2600*/  IMAD R34, R34, c[0x0][0x190], RZ ;  /* 0x0000640022227a24 */ /* 0x000fe200078e02ff */
[----:B------:R-:W-:Y:S01]  /*2610*/  ISETP.NE.AND P0, PT, RZ, c[0x0][0x178], PT ;  /* 0x00005e00ff007a0c */ /* 0x000fe20003f05270 */
[----:B------:R-:W-:Y:S01]  /*2620*/  IMAD R35, R35, c[0x0][0x190], RZ ;  /* 0x0000640023237a24 */ /* 0x000fe200078e02ff */
[C---:B------:R-:W-:Y:S01]  /*2630*/  LOP3.LUT R41, R46.reuse, 0x3c, RZ, 0xfc, !PT ;  /* 0x0000003c2e297812 */ /* 0x040fe200078efcff */
[----:B------:R-:W-:Y:S01]  /*2640*/  IMAD R95, R95, c[0x0][0x190], RZ ;  /* 0x000064005f5f7a24 */ /* 0x000fe200078e02ff */
[C---:B------:R-:W-:Y:S01]  /*2650*/  LOP3.LUT R22, R46.reuse, 0x24, RZ, 0xfc, !PT ;  /* 0x000000242e167812 */ /* 0x040fe200078efcff */
[----:B------:R-:W-:Y:S01]  /*2660*/  CS2R R44, SRZ ;  /* 0x00000000002c7805 */ /* 0x000fe2000001ff00 */
[C---:B------:R-:W-:Y:S01]  /*2670*/  LOP3.LUT R22, R46.reuse, 0x30, RZ, 0xfc, !PT ;  /* 0x000000302e167812 */ /* 0x040fe200078efcff */
[C---:B------:R-:W-:Y:S01]  /*2680*/  IMAD R22, R46.reuse, c[0x0][0x188], RZ ;  /* 0x000062002e167a24 */ /* 0x040fe200078e02ff */
[C---:B------:R-:W-:Y:S01]  /*2690*/  LOP3.LUT R23, R46.reuse, 0x2c, RZ, 0xfc, !PT ;  /* 0x0000002c2e177812 */ /* 0x040fe200078efcff */
[----:B------:R-:W-:Y:S01]  /*26a0*/  IMAD R22, R41, c[0x0][0x188], RZ ;  /* 0x0000620029167a24 */ /* 0x000fe200078e02ff */
[C---:B------:R-:W-:Y:S01]  /*26b0*/  LOP3.LUT R29, R46.reuse, 0x14, RZ, 0xfc, !PT ;  /* 0x000000142e1d7812 */ /* 0x040fe200078efcff */
[----:B------:R-:W-:Y:S01]  /*26c0*/  @!P1 IMAD.MOV R3, RZ, RZ, -R3 ;  /* 0x000000ffff039224 */ /* 0x000fe200078e0a03 */
[----:B------:R-:W-:Y:S01]  /*26d0*/  LOP3.LUT R25, R46, 0x8, RZ, 0xfc, !PT ;  /* 0x000000082e197812 */ /* 0x000fe200078efcff */
[----:B------:R-:W-:Y:S01]  /*26e0*/  IMAD R22, R26, c[0x0][0x188], RZ ;  /* 0x000062001a167a24 */ /* 0x000fe200078e02ff */
[----:B------:R-:W-:Y:S01]  /*26f0*/  @!P0 LOP3.LUT R3, RZ, c[0x0][0x178], RZ, 0x33, !PT ;  /* 0x00005e00ff038a12 */ /* 0x000fe200078e33ff */
[----:B------:R-:W-:Y:S01]  /*2700*/  IMAD R23, R40, c[0x0][0x188], RZ ;  /* 0x0000620028177a24 */ /* 0x000fe200078e02ff */
[----:B------:R-:W-:Y:S01]  /*2710*/  LEA R26, P2, R21, c[0x0][0x168], 0x1 ;  /* 0x00005a00151a7a11 */ /* 0x000fe200078408ff */
[----:B------:R-:W-:Y:S01]  /*2720*/  CS2R R36, SRZ ;  /* 0x0000000000247805 */ /* 0x000fe2000001ff00 */
[C---:B------:R-:W-:Y:S01]  /*2730*/  LEA R23, P3, R20.reuse, c[0x0][0x168], 0x1 ;  /* 0x00005a0014177a11 */ /* 0x040fe200078608ff */
[----:B------:R-:W-:Y:S01]  /*2740*/  IMAD R3, R3, c[0x0][0x184], RZ ;  /* 0x0000610003037a24 */ /* 0x000fe200078e02ff */
[----:B------:R-:W-:Y:S01]  /*2750*/  LEA R22, P4, R19, c[0x0][0x168], 0x1 ;  /* 0x00005a0013167a11 */ /* 0x000fe200078808ff */
[----:B------:R1:W-:Y:S01]  /*2760*/  STL [R1+0x108], R26 ;  /* 0x0001081a01007387 */ /* 0x0003e20000100800 */
[----:B------:R-:W-:Y:S01]  /*2770*/  LEA.HI.X.SX32 R20, R20, c[0x0][0x16c], 0x1, P3 ;  /* 0x00005b0014147a11 */ /* 0x000fe200018f0eff */
[----:B------:R-:W-:Y:S01]  /*2780*/  CS2R R38, SRZ ;  /* 0x0000000000267805 */ /* 0x000fe2000001ff00 */
[C---:B0-----:R-:W-:Y:S01]  /*2790*/  LEA R2, P1, R3.reuse, c[0x0][0x160], 0x1 ;  /* 0x0000580003027a11 */ /* 0x041fe200078208ff */
[----:B------:R0:W-:Y:S01]  /*27a0*/  STL [R1+0xfc], R23 ;  /* 0x0000fc1701007387 */ /* 0x0001e20000100800 */
[C---:B------:R-:W-:Y:S01]  /*27b0*/  LOP3.LUT R31, R46.reuse, 0x1c, RZ, 0xfc, !PT ;  /* 0x0000001c2e1f7812 */ /* 0x040fe200078efcff */
[----:B------:R-:W-:Y:S01]  /*27c0*/  CS2R R50, SRZ ;  /* 0x0000000000327805 */ /* 0x000fe2000001ff00 */
[----:B------:R-:W-:Y:S01]  /*27d0*/  LEA.HI.X.SX32 R3, R3, c[0x0][0x164], 0x1, P1 ;  /* 0x0000590003037a11 */ /* 0x000fe200008f0eff */
[----:B------:R2:W-:Y:S01]  /*27e0*/  STL [R1+0xf4], R22 ;  /* 0x0000f41601007387 */ /* 0x0005e20000100800 */
[----:B------:R-:W-:-:S02]  /*27f0*/  LOP3.LUT R27, R46, 0xc, RZ, 0xfc, !PT ;  /* 0x0000000c2e1b7812 */ /* 0x000fc400078efcff */
[----:B-1----:R-:W-:Y:S01]  /*2800*/  LEA R26, P5, R18, c[0x0][0x168], 0x1 ;  /* 0x00005a00121a7a11 */ /* 0x002fe200078a08ff */
[----:B------:R-:W-:Y:S01]  /*2810*/  CS2R R46, SRZ ;  /* 0x00000000002e7805 */ /* 0x000fe2000001ff00 */
[----:B------:R-:W-:Y:S02]  /*2820*/  LOP3.LUT R120, R120, 0x800, R49, 0xf8, !PT ;  /* 0x0000080078787812 */ /* 0x000fe400078ef831 */
[C---:B0-----:R-:W-:Y:S01]  /*2830*/  LEA R23, P6, R17.reuse, c[0x0][0x168], 0x1 ;  /* 0x00005a0011177a11 */ /* 0x041fe200078c08ff */
[----:B------:R0:W-:Y:S01]  /*2840*/  STL [R1+0xec], R26 ;  /* 0x0000ec1a01007387 */ /* 0x0001e20000100800 */
[----:B------:R-:W-:Y:S01]  /*2850*/  CS2R R48, SRZ ;  /* 0x0000000000307805 */ /* 0x000fe2000001ff00 */
[----:B--2---:R-:W-:Y:S02]  /*2860*/  LEA R22, P0, R16, c[0x0][0x168], 0x1 ;  /* 0x00005a0010167a11 */ /* 0x004fe400078008ff */
[----:B------:R1:W-:Y:S01]  /*2870*/  STL [R1+0xe4], R23 ;  /* 0x0000e41701007387 */ /* 0x0003e20000100800 */
[----:B------:R-:W-:-:S03]  /*2880*/  LEA.HI.X.SX32 R17, R17, c[0x0][0x16c], 0x1, P6 ;  /* 0x00005b0011117a11 */ /* 0x000fc600030f0eff */
[----:B------:R2:W-:Y:S01]  /*2890*/  STL [R1+0xdc], R22 ;  /* 0x0000dc1601007387 */ /* 0x0005e20000100800 */
[----:B0-----:R-:W-:Y:S01]  /*28a0*/  IMAD.MOV.U32 R26, RZ, RZ, R94 ;  /* 0x000000ffff1a7224 */ /* 0x001fe200078e005e */
[----:B-1----:R-:W-:Y:S02]  /*28b0*/  LEA R23, P1, R15, c[0x0][0x168], 0x1 ;  /* 0x00005a000f177a11 */ /* 0x002fe400078208ff */
[----:B--2---:R-:W-:-:S03]  /*28c0*/  LEA.HI.X.SX32 R22, R21, c[0x0][0x16c], 0x1, P2 ;  /* 0x00005b0015167a11 */ /* 0x004fc600010f0eff */
[----:B------:R0:W-:Y:S01]  /*28d0*/  STL [R1+0xd4], R23 ;  /* 0x0000d41701007387 */ /* 0x0001e20000100800 */
[----:B------:R-:W-:-:S03]  /*28e0*/  LEA R21, P2, R14, c[0x0][0x168], 0x1 ;  /* 0x00005a000e157a11 */ /* 0x000fc600078408ff */
[----:B------:R1:W-:Y:S01]  /*28f0*/  STL [R1+0x104], R22 ;  /* 0x0001041601007387 */ /* 0x0003e20000100800 */
[----:B------:R-:W-:-:S03]  /*2900*/  LEA.HI.X.SX32 R14, R14, c[0x0][0x16c], 0x1, P2 ;  /* 0x00005b000e0e7a11 */ /* 0x000fc600010f0eff */
[----:B------:R2:W-:Y:S04]  /*2910*/  STL [R1+0xcc], R21 ;  /* 0x0000cc1501007387 */ /* 0x0005e80000100800 */
[----:B0-----:R-:W0:Y:S01]  /*2920*/  S2R R23, SR_TID.X ;  /* 0x0000000000177919 */ /* 0x001e220000002100 */
[----:B-1----:R-:W-:-:S03]  /*2930*/  LEA R22, P3, R13, c[0x0][0x168], 0x1 ;  /* 0x00005a000d167a11 */ /* 0x002fc600078608ff */
[----:B------:R1:W-:Y:S01]  /*2940*/  STL [R1+0xf8], R20 ;  /* 0x0000f81401007387 */ /* 0x0003e20000100800 */
[----:B--2---:R-:W-:Y:S02]  /*2950*/  LEA.HI.X.SX32 R21, R19, c[0x0][0x16c], 0x1, P4 ;  /* 0x00005b0013157a11 */ /* 0x004fe400020f0eff */
[----:B------:R-:W-:Y:S01]  /*2960*/  LEA.HI.X.SX32 R19, R18, c[0x0][0x16c], 0x1, P5 ;  /* 0x00005b0012137a11 */ /* 0x000fe200028f0eff */
[----:B------:R-:W-:Y:S01]  /*2970*/  STL [R1+0xc4], R22 ;  /* 0x0000c41601007387 */ /* 0x000fe20000100800 */
[----:B------:R-:W-:-:S03]  /*2980*/  LEA R18, P5, R10, c[0x0][0x168], 0x1 ;  /* 0x00005a000a127a11 */ /* 0x000fc600078a08ff */
[----:B------:R2:W-:Y:S01]  /*2990*/  STL [R1+0xf0], R21 ;  /* 0x0000f01501007387 */ /* 0x0005e20000100800 */
[----:B-1----:R-:W-:Y:S02]  /*29a0*/  LEA R20, P4, R11, c[0x0][0x168], 0x1 ;  /* 0x00005a000b147a11 */ /* 0x002fe400078808ff */
[----:B------:R-:W-:Y:S02]  /*29b0*/  LEA.HI.X.SX32 R10, R10, c[0x0][0x16c], 0x1, P5 ;  /* 0x00005b000a0a7a11 */ /* 0x000fe400028f0eff */
[C---:B------:R-:W-:Y:S01]  /*29c0*/  LEA R125, P5, R124.reuse, c[0x0][0x168], 0x1 ;  /* 0x00005a007c7d7a11 */ /* 0x040fe200078a08ff */
[----:B------:R-:W-:Y:S03]  /*29d0*/  STL [R1+0x3c], R20 ;  /* 0x00003c1401007387 */ /* 0x000fe60000100800 */
[----:B------:R-:W-:Y:S01]  /*29e0*/  LEA.HI.X.SX32 R124, R124, c[0x0][0x16c], 0x1, P5 ;  /* 0x00005b007c7c7a11 */ /* 0x000fe200028f0eff */
[----:B------:R1:W-:Y:S01]  /*29f0*/  STL [R1+0xe8], R19 ;  /* 0x0000e81301007387 */ /* 0x0003e20000100800 */
[----:B0-----:R-:W-:-:S02]  /*2a00*/  SHF.R.U32.HI R23, RZ, 0x7, R23 ;  /* 0x00000007ff177819 */ /* 0x001fc40000011617 */
[----:B------:R-:W-:Y:S01]  /*2a10*/  LEA R40, P5, R33, c[0x0][0x168], 0x1 ;  /* 0x00005a0021287a11 */ /* 0x000fe200078a08ff */
[----:B------:R0:W-:Y:S01]  /*2a20*/  STL [R1+0x34], R18 ;  /* 0x0000341201007387 */ /* 0x0001e20000100800 */
[----:B------:R-:W-:Y:S02]  /*2a30*/  SGXT.U32 R23, R23, 0x2 ;  /* 0x000000021717781a */ /* 0x000fe40000000000 */
[----:B------:R-:W-:Y:S01]  /*2a40*/  LEA.HI.X.SX32 R33, R33, c[0x0][0x16c], 0x1, P5 ;  /* 0x00005b0021217a11 */ /* 0x000fe200028f0eff */
[----:B------:R3:W-:Y:S01]  /*2a50*/  STL [R1+0xe0], R17 ;  /* 0x0000e01101007387 */ /* 0x0007e20000100800 */
[----:B--2---:R-:W-:Y:S02]  /*2a60*/  LOP3.LUT R21, R23, 0x2c, RZ, 0xfc, !PT ;  /* 0x0000002c17157812 */ /* 0x004fe400078efcff */
[----:B-1----:R-:W-:Y:S02]  /*2a70*/  LEA R19, P6, R9, c[0x0][0x168], 0x1 ;  /* 0x00005a0009137a11 */ /* 0x002fe400078c08ff */
[----:B------:R-:W-:-:S02]  /*2a80*/  LOP3.LUT R20, R23, 0x30, RZ, 0xfc, !PT ;  /* 0x0000003017147812 */ /* 0x000fc400078efcff */
[----:B0-----:R-:W-:Y:S01]  /*2a90*/  LEA.HI.X.SX32 R18, R16, c[0x0][0x16c], 0x1, P0 ;  /* 0x00005b0010127a11 */ /* 0x001fe200000f0eff */
[----:B------:R-:W-:Y:S01]  /*2aa0*/  STL [R1+0x2c], R19 ;  /* 0x00002c1301007387 */ /* 0x000fe20000100800 */
[----:B------:R-:W-:Y:S02]  /*2ab0*/  LEA.HI.X.SX32 R16, R15, c[0x0][0x16c], 0x1, P1 ;  /* 0x00005b000f107a11 */ /* 0x000fe400008f0eff */
[C---:B---3--:R-:W-:Y:S01]  /*2ac0*/  LEA R17, P0, R8.reuse, c[0x0][0x168], 0x1 ;  /* 0x00005a0008117a11 */ /* 0x048fe200078008ff */
[----:B------:R-:W-:Y:S01]  /*2ad0*/  STL [R1+0xd8], R18 ;  /* 0x0000d81201007387 */ /* 0x000fe20000100800 */
[----:B------:R-:W-:Y:S02]  /*2ae0*/  LEA R15, P1, R7, c[0x0][0x168], 0x1 ;  /* 0x00005a00070f7a11 */ /* 0x000fe400078208ff */
[----:B------:R-:W-:Y:S01]  /*2af0*/  LEA.HI.X.SX32 R9, R9, c[0x0][0x16c], 0x1, P6 ;  /* 0x00005b0009097a11 */ /* 0x000fe200030f0eff */
[----:B------:R-:W-:Y:S01]  /*2b00*/  STL [R1+0x24], R17 ;  /* 0x0000241101007387 */ /* 0x000fe20000100800 */
[----:B------:R-:W-:-:S02]  /*2b10*/  LEA.HI.X.SX32 R8, R8, c[0x0][0x16c], 0x1, P0 ;  /* 0x00005b0008087a11 */ /* 0x000fc400000f0eff */
[----:B------:R-:W-:Y:S01]  /*2b20*/  LEA.HI.X.SX32 R7, R7, c[0x0][0x16c], 0x1, P1 ;  /* 0x00005b0007077a11 */ /* 0x000fe200008f0eff */
[----:B------:R0:W-:Y:S01]  /*2b30*/  STL [R1+0xd0], R16 ;  /* 0x0000d01001007387 */ /* 0x0001e20000100800 */
[----:B------:R-:W-:Y:S02]  /*2b40*/  LEA R123, P6, R122, c[0x0][0x168], 0x1 ;  /* 0x00005a007a7b7a11 */ /* 0x000fe400078c08ff */
[----:B------:R-:W-:Y:S01]  /*2b50*/  LEA R119, P0, R118, c[0x0][0x168], 0x1 ;  /* 0x00005a0076777a11 */ /* 0x000fe200078008ff */
[----:B------:R1:W-:Y:S01]  /*2b60*/  STL [R1+0x1c], R15 ;  /* 0x00001c0f01007387 */ /* 0x0003e20000100800 */
[----:B------:R-:W-:Y:S02]  /*2b70*/  LEA R117, P1, R116, c[0x0][0x168], 0x1 ;  /* 0x00005a0074757a11 */ /* 0x000fe400078208ff */
[C---:B------:R-:W-:Y:S01]  /*2b80*/  LOP3.LUT R22, R23.reuse, 0x28, RZ, 0xfc, !PT ;  /* 0x0000002817167812 */ /* 0x040fe200078efcff */
[----:B------:R2:W-:Y:S01]  /*2b90*/  STL [R1+0xc8], R14 ;  /* 0x0000c80e01007387 */ /* 0x0005e20000100800 */
[----:B------:R-:W-:-:S02]  /*2ba0*/  LOP3.LUT R23, R23, 0x24, RZ, 0xfc, !PT ;  /* 0x0000002417177812 */ /* 0x000fc400078efcff */
[----:B0-----:R-:W-:Y:S02]  /*2bb0*/  LEA R16, P2, R6, c[0x0][0x168], 0x1 ;  /* 0x00005a0006107a11 */ /* 0x001fe400078408ff */
[----:B------:R-:W-:Y:S02]  /*2bc0*/  LEA.HI.X.SX32 R122, R122, c[0x0][0x16c], 0x1, P6 ;  /* 0x00005b007a7a7a11 */ /* 0x000fe400030f0eff */
[----:B-1----:R-:W-:Y:S01]  /*2bd0*/  LEA.HI.X.SX32 R15, R13, c[0x0][0x16c], 0x1, P3 ;  /* 0x00005b000d0f7a11 */ /* 0x002fe200018f0eff */
[----:B------:R-:W-:Y:S01]  /*2be0*/  STL [R1+0x14], R16 ;  /* 0x0000141001007387 */ /* 0x000fe20000100800 */
[----:B------:R-:W-:Y:S02]  /*2bf0*/  LEA.HI.X.SX32 R13, R11, c[0x0][0x16c], 0x1, P4 ;  /* 0x00005b000b0d7a11 */ /* 0x000fe400020f0eff */
[----:B--2---:R-:W-:Y:S01]  /*2c00*/  LEA R14, P3, R5, c[0x0][0x168], 0x1 ;  /* 0x00005a00050e7a11 */ /* 0x004fe200078608ff */
[----:B------:R-:W-:Y:S01]  /*2c10*/  STL [R1+0xc0], R15 ;  /* 0x0000c00f01007387 */ /* 0x000fe20000100800 */
[----:B------:R-:W-:-:S02]  /*2c20*/  LEA R11, P4, R4, c[0x0][0x168], 0x1 ;  /* 0x00005a00040b7a11 */ /* 0x000fc400078808ff */
[----:B------:R-:W-:Y:S01]  /*2c30*/  LEA.HI.X.SX32 R6, R6, c[0x0][0x16c], 0x1, P2 ;  /* 0x00005b0006067a11 */ /* 0x000fe200010f0eff */
[----:B------:R-:W-:Y:S01]  /*2c40*/  STL [R1+0xc], R14 ;  /* 0x00000c0e01007387 */ /* 0x000fe20000100800 */
[----:B------:R-:W-:Y:S02]  /*2c50*/  LEA.HI.X.SX32 R5, R5, c[0x0][0x16c], 0x1, P3 ;  /* 0x00005b0005057a11 */ /* 0x000fe400018f0eff */
[----:B------:R-:W-:Y:S01]  /*2c60*/  LEA.HI.X.SX32 R4, R4, c[0x0][0x16c], 0x1, P4 ;  /* 0x00005b0004047a11 */ /* 0x000fe200020f0eff */
[----:B------:R-:W-:Y:S01]  /*2c70*/  STL [R1+0x38], R13 ;  /* 0x0000380d01007387 */ /* 0x000fe20000100800 */
[----:B------:R-:W-:Y:S02]  /*2c80*/  LEA R107, P2, R106, c[0x0][0x168], 0x1 ;  /* 0x00005a006a6b7a11 */ /* 0x000fe400078408ff */
[----:B------:R-:W-:Y:S01]  /*2c90*/  LEA R105, P3, R92, c[0x0][0x168], 0x1 ;  /* 0x00005a005c697a11 */ /* 0x000fe200078608ff */
[----:B------:R0:W-:Y:S01]  /*2ca0*/  STL [R1+0x4], R11 ;  /* 0x0000040b01007387 */ /* 0x0001e20000100800 */
[----:B------:R-:W-:-:S02]  /*2cb0*/  LEA.HI.X.SX32 R118, R118, c[0x0][0x16c], 0x1, P0 ;  /* 0x00005b0076767a11 */ /* 0x000fc400000f0eff */
[----:B------:R-:W-:Y:S01]  /*2cc0*/  LEA.HI.X.SX32 R116, R116, c[0x0][0x16c], 0x1, P1 ;  /* 0x00005b0074747a11 */ /* 0x000fe200008f0eff */
[----:B------:R-:W-:Y:S01]  /*2cd0*/  STL [R1+0x30], R10 ;  /* 0x0000300a01007387 */ /* 0x000fe20000100800 */
[----:B------:R-:W-:Y:S02]  /*2ce0*/  LEA.HI.X.SX32 R106, R106, c[0x0][0x16c], 0x1, P2 ;  /* 0x00005b006a6a7a11 */ /* 0x000fe400010f0eff */
[----:B------:R-:W-:Y:S01]  /*2cf0*/  LEA.HI.X.SX32 R92, R92, c[0x0][0x16c], 0x1, P3 ;  /* 0x00005b005c5c7a11 */ /* 0x000fe200018f0eff */
[----:B------:R-:W-:Y:S01]  /*2d00*/  STL [R1+0x28], R9 ;  /* 0x0000280901007387 */ /* 0x000fe20000100800 */
[----:B------:R-:W-:Y:S02]  /*2d10*/  LEA R41, P6, R42, c[0x0][0x168], 0x1 ;  /* 0x00005a002a297a11 */ /* 0x000fe400078c08ff */
[----:B0-----:R-:W-:Y:S01]  /*2d20*/  LEA R11, P4, R12, c[0x0][0x168], 0x1 ;  /* 0x00005a000c0b7a11 */ /* 0x001fe200078808ff */
[----:B------:R-:W-:Y:S01]  /*2d30*/  STL [R1+0x20], R8 ;  /* 0x0000200801007387 */ /* 0x000fe20000100800 */
[----:B------:R-:W-:-:S02]  /*2d40*/  LEA R13, P0, R43, c[0x0][0x168], 0x1 ;  /* 0x00005a002b0d7a11 */ /* 0x000fc400078008ff */
[----:B------:R-:W-:Y:S01]  /*2d50*/  LEA.HI.X.SX32 R12, R12, c[0x0][0x16c], 0x1, P4 ;  /* 0x00005b000c0c7a11 */ /* 0x000fe200020f0eff */
[----:B------:R-:W-:Y:S01]  /*2d60*/  STL [R1+0x18], R7 ;  /* 0x0000180701007387 */ /* 0x000fe20000100800 */
[----:B------:R-:W-:Y:S02]  /*2d70*/  LEA R94, P1, R93, c[0x0][0x168], 0x1 ;  /* 0x00005a005d5e7a11 */ /* 0x000fe400078208ff */
[----:B------:R-:W-:Y:S01]  /*2d80*/  LEA R97, P2, R96, c[0x0][0x168], 0x1 ;  /* 0x00005a0060617a11 */ /* 0x000fe200078408ff */
[----:B------:R0:W-:Y:S01]  /*2d90*/  STL [R1+0x10], R6 ;  /* 0x0000100601007387 */ /* 0x0001e20000100800 */
[----:B------:R-:W-:Y:S02]  /*2da0*/  LEA R98, P3, R34, c[0x0][0x168], 0x1 ;  /* 0x00005a0022627a11 */ /* 0x000fe400078608ff */
[----:B------:R-:W-:Y:S01]  /*2db0*/  LEA R99, P4, R35, c[0x0][0x168], 0x1 ;  /* 0x00005a0023637a11 */ /* 0x000fe200078808ff */
[----:B------:R1:W-:Y:S01]  /*2dc0*/  STL [R1+0x8], R5 ;  /* 0x0000080501007387 */ /* 0x0003e20000100800 */
[----:B------:R-:W-:-:S02]  /*2dd0*/  LEA R104, P5, R95, c[0x0][0x168], 0x1 ;  /* 0x00005a005f687a11 */ /* 0x000fc400078a08ff */
[----:B------:R-:W-:Y:S01]  /*2de0*/  LEA.HI.X.SX32 R42, R42, c[0x0][0x16c], 0x1, P6 ;  /* 0x00005b002a2a7a11 */ /* 0x000fe200030f0eff */
[----:B------:R2:W-:Y:S01]  /*2df0*/  STL [R1], R4 ;  /* 0x0000000401007387 */ /* 0x0005e20000100800 */
[----:B------:R-:W-:Y:S01]  /*2e00*/  LEA.HI.X.SX32 R43, R43, c[0x0][0x16c], 0x1, P0 ;  /* 0x00005b002b2b7a11 */ /* 0x000fe200000f0eff */
[----:B0-----:R-:W-:Y:S01]  /*2e10*/  IMAD R6, R20, c[0x0][0x188], RZ ;  /* 0x0000620014067a24 */ /* 0x001fe200078e02ff */
[----:B------:R-:W-:Y:S01]  /*2e20*/  LEA.HI.X.SX32 R93, R93, c[0x0][0x16c], 0x1, P1 ;  /* 0x00005b005d5d7a11 */ /* 0x000fe200008f0eff */
[----:B------:R-:W-:Y:S01]  /*2e30*/  IMAD R6, R23, c[0x0][0x188], RZ ;  /* 0x0000620017067a24 */ /* 0x000fe200078e02ff */
[----:B------:R-:W-:Y:S01]  /*2e40*/  LEA.HI.X.SX32 R96, R96, c[0x0][0x16c], 0x1, P2 ;  /* 0x00005b0060607a11 */ /* 0x000fe200010f0eff */
[----:B-1----:R-:W-:Y:S01]  /*2e50*/  IMAD R5, R21, c[0x0][0x188], RZ ;  /* 0x0000620015057a24 */ /* 0x002fe200078e02ff */
[----:B------:R-:W-:Y:S01]  /*2e60*/  LEA.HI.X.SX32 R34, R34, c[0x0][0x16c], 0x1, P3 ;  /* 0x00005b0022227a11 */ /* 0x000fe200018f0eff */
[----:B------:R-:W-:Y:S01]  /*2e70*/  IMAD R5, R32, c[0x0][0x188], RZ ;  /* 0x0000620020057a24 */ /* 0x000fe200078e02ff */
[----:B------:R-:W-:Y:S01]  /*2e80*/  LEA.HI.X.SX32 R35, R35, c[0x0][0x16c], 0x1, P4 ;  /* 0x00005b0023237a11 */ /* 0x000fe200020f0eff */
[----:B------:R-:W-:Y:S01]  /*2e90*/  IMAD R5, R29, c[0x0][0x188], RZ ;  /* 0x000062001d057a24 */ /* 0x000fe200078e02ff */
[----:B------:R-:W-:Y:S01]  /*2ea0*/  LEA.HI.X.SX32 R95, R95, c[0x0][0x16c], 0x1, P5 ;  /* 0x00005b005f5f7a11 */ /* 0x000fe200028f0eff */
[----:B------:R-:W-:Y:S01]  /*2eb0*/  IMAD R5, R25, c[0x0][0x188], RZ ;  /* 0x0000620019057a24 */ /* 0x000fe200078e02ff */
[----:B------:R-:W-:Y:S01]  /*2ec0*/  LOP3.LUT R5, R26, 0x40, RZ, 0x3c, !PT ;  /* 0x000000401a057812 */ /* 0x000fe200078e3cff */
[----:B--2---:R-:W-:-:S02]  /*2ed0*/  IMAD R4, R22, c[0x0][0x188], RZ ;  /* 0x0000620016047a24 */ /* 0x004fc400078e02ff */
[----:B------:R-:W-:Y:S02]  /*2ee0*/  IMAD R4, R31, c[0x0][0x188], RZ ;  /* 0x000062001f047a24 */ /* 0x000fe400078e02ff */
[----:B------:R0:W-:Y:S01]  /*2ef0*/  STL [R1+0x110], R5 ;  /* 0x0001100501007387 */ /* 0x0001e20000100800 */
[----:B------:R-:W-:Y:S02]  /*2f00*/  IMAD R6, R30, c[0x0][0x188], RZ ;  /* 0x000062001e067a24 */ /* 0x000fe400078e02ff */
[----:B------:R-:W-:Y:S02]  /*2f10*/  IMAD R4, R28, c[0x0][0x188], RZ ;  /* 0x000062001c047a24 */ /* 0x000fe400078e02ff */
[----:B------:R-:W-:Y:S01]  /*2f20*/  IMAD R6, R27, c[0x0][0x188], RZ ;  /* 0x000062001b067a24 */ /* 0x000fe200078e02ff */
[----:B------:R-:W-:Y:S01]  /*2f30*/  LOP3.LUT R6, R121, 0x40, RZ, 0x3c, !PT ;  /* 0x0000004079067812 */ /* 0x000fe200078e3cff */
[----:B------:R-:W-:Y:S01]  /*2f40*/  IMAD R4, R24, c[0x0][0x188], RZ ;  /* 0x0000620018047a24 */ /* 0x000fe200078e02ff */
[----:B------:R-:W-:-:S06]  /*2f50*/  LOP3.LUT R4, R120, 0x40, RZ, 0x3c, !PT ;  /* 0x0000004078047812 */ /* 0x000fcc00078e3cff */
.L_x_2:
[----:B------:R-:W1:Y:S01]  /*2f60*/  S2R R4, SR_TID.X ;  /* 0x0000000000047919 */ /* 0x000e620000002100 */
[----:B------:R-:W-:-:S03]  /*2f70*/  PRMT R32, RZ, 0x7610, R32 ;  /* 0x00007610ff207816 */ /* 0x000fc60000000020 */
[----:B0-----:R-:W0:Y:S04]  /*2f80*/  S2R R5, SR_TID.X ;  /* 0x0000000000057919 */ /* 0x001e280000002100 */
[----:B------:R-:W2:Y:S01]  /*2f90*/  S2R R18, SR_TID.X ;  /* 0x0000000000127919 */ /* 0x000ea20000002100 */
[----:B-1----:R-:W-:-:S04]  /*2fa0*/  SHF.R.U32.HI R14, RZ, 0x7, R4 ;  /* 0x00000007ff0e7819 */ /* 0x002fc80000011604 */
[----:B------:R-:W-:-:S04]  /*2fb0*/  SGXT.U32 R14, R14, 0x2 ;  /* 0x000000020e0e781a */ /* 0x000fc80000000000 */
[C---:B------:R-:W-:Y:S01]  /*2fc0*/  LOP3.LUT R15, R14.reuse, 0x8, RZ, 0xfc, !PT ;  /* 0x000000080e0f7812 */ /* 0x040fe200078efcff */
[----:B------:R-:W-:Y:S01]  /*2fd0*/  IMAD R4, R14, c[0x0][0x188], RZ ;  /* 0x000062000e047a24 */ /* 0x000fe200078e02ff */
[----:B0-----:R-:W-:Y:S02]  /*2fe0*/  SHF.R.U32.HI R14, RZ, 0x7, R5 ;  /* 0x00000007ff0e7819 */ /* 0x001fe40000011605 */
[----:B------:R-:W-:Y:S01]  /*2ff0*/  ISETP.GE.AND P1, PT, R15, UR4, PT ;  /* 0x000000040f007c0c */ /* 0x000fe2000bf26270 */
[----:B------:R-:W-:Y:S01]  /*3000*/  IMAD.WIDE R4, R4, 0x2, R2 ;  /* 0x0000000204047825 */ /* 0x000fe200078e0202 */
[----:B------:R-:W-:Y:S02]  /*3010*/  SGXT.U32 R14, R14, 0x2 ;  /* 0x000000020e0e781a */ /* 0x000fe40000000000 */
[----:B--2---:R-:W-:Y:S02]  /*3020*/  SHF.R.U32.HI R19, RZ, 0x7, R18 ;  /* 0x00000007ff137819 */ /* 0x004fe40000011612 */
[----:B------:R-:W-:-:S02]  /*3030*/  LOP3.LUT R16, R14, 0x8, RZ, 0xfc, !PT ;  /* 0x000000080e107812 */ /* 0x000fc400078efcff */
[----:B------:R-:W-:Y:S02]  /*3040*/  LOP3.LUT R15, R14, 0x10, RZ, 0xfc, !PT ;  /* 0x000000100e0f7812 */ /* 0x000fe400078efcff */
[----:B------:R-:W0:Y:S01]  /*3050*/  S2R R14, SR_TID.X ;  /* 0x00000000000e7919 */ /* 0x000e220000002100 */
[----:B------:R-:W-:-:S04]  /*3060*/  SGXT.U32 R19, R19, 0x2 ;  /* 0x000000021313781a */ /* 0x000fc80000000000 */
[----:B------:R-:W-:Y:S01]  /*3070*/  ISETP.GE.AND P0, PT, R19, UR4, PT ;  /* 0x0000000413007c0c */ /* 0x000fe2000bf06270 */
[----:B------:R-:W-:-:S12]  /*3080*/  IMAD R16, R16, c[0x0][0x188], RZ ;  /* 0x0000620010107a24 */ /* 0x000fd800078e02ff */
[----:B------:R1:W2:Y:S01]  /*3090*/  @!P0 LDG.E.U16 R32, [R4.64] ;  /* 0x0000000604208981 */ /* 0x0002a2000c1e1500 */
[----:B------:R-:W-:Y:S02]  /*30a0*/  ISETP.GE.AND P0, PT, R15, UR4, PT ;  /* 0x000000040f007c0c */ /* 0x000fe4000bf06270 */
[----:B------:R-:W-:Y:S02]  /*30b0*/  PRMT R27, RZ, 0x7610, R27 ;  /* 0x00007610ff1b7816 */ /* 0x000fe4000000001b */
[----:B0-----:R-:W-:-:S04]  /*30c0*/  SHF.R.U32.HI R15, RZ, 0x7, R14 ;  /* 0x00000007ff0f7819 */ /* 0x001fc8000001160e */
[----:B------:R-:W-:Y:S01]  /*30d0*/  SGXT.U32 R15, R15, 0x2 ;  /* 0x000000020f0f781a */ /* 0x000fe20000000000 */
[----:B-1----:R-:W-:Y:S01]  /*30e0*/  IMAD.WIDE R4, R16, 0x2, R2 ;  /* 0x0000000210047825 */ /* 0x002fe200078e0202 */
[----:B------:R-:W-:Y:S02]  /*30f0*/  SHF.R.U32.HI R14, RZ, 0x7, R14 ;  /* 0x00000007ff0e7819 */ /* 0x000fe4000001160e */
[C---:B------:R-:W-:Y:S02]  /*3100*/  LOP3.LUT R16, R15.reuse, 0x10, RZ, 0xfc, !PT ;  /* 0x000000100f107812 */ /* 0x040fe400078efcff */
[----:B------:R-:W-:Y:S01]  /*3110*/  LOP3.LUT R15, R15, 0x18, RZ, 0xfc, !PT ;  /* 0x000000180f0f7812 */ /* 0x000fe200078efcff */
[----:B------:R0:W3:Y:S01]  /*3120*/  @!P1 LDG.E.U16 R27, [R4.64] ;  /* 0x00000006041b9981 */ /* 0x0000e2000c1e1500 */
[----:B------:R-:W-:Y:S01]  /*3130*/  SGXT.U32 R14, R14, 0x2 ;  /* 0x000000020e0e781a */ /* 0x000fe20000000000 */
[----:B------:R-:W-:Y:S01]  /*3140*/  IMAD R16, R16, c[0x0][0x188], RZ ;  /* 0x0000620010107a24 */ /* 0x000fe200078e02ff */
[----:B------:R-:W-:-:S02]  /*3150*/  ISETP.GE.AND P1, PT, R15, UR4, PT ;  /* 0x000000040f007c0c */ /* 0x000fc4000bf26270 */
[----:B------:R-:W-:Y:S02]  /*3160*/  LOP3.LUT R15, R14, 0x20, RZ, 0xfc, !PT ;  /* 0x000000200e0f7812 */ /* 0x000fe400078efcff */
[----:B------:R-:W-:Y:S01]  /*3170*/  PRMT R26, RZ, 0x7610, R26 ;  /* 0x00007610ff1a7816 */ /* 0x000fe2000000001a */
[----:B0-----:R-:W-:Y:S01]  /*3180*/  IMAD.WIDE R4, R16, 0x2, R2 ;  /* 0x0000000210047825 */ /* 0x001fe200078e0202 */
[----:B------:R-:W-:Y:S02]  /*3190*/  LOP3.LUT R16, R14, 0x18, RZ, 0xfc, !PT ;  /* 0x000000180e107812 */ /* 0x000fe400078efcff */
[----:B------:R-:W0:Y:S04]  /*31a0*/  S2R R14, SR_TID.X ;  /* 0x00000000000e7919 */ /* 0x000e280000002100 */
[----:B------:R1:W4:Y:S01]  /*31b0*/  @!P0 LDG.E.U16 R26, [R4.64] ;  /* 0x00000006041a8981 */ /* 0x000322000c1e1500 */
[----:B------:R-:W-:Y:S01]  /*31c0*/  ISETP.GE.AND P0, PT, R15, UR4, PT ;  /* 0x000000040f007c0c */ /* 0x000fe2000bf06270 */
[----:B------:R-:W-:Y:S01]  /*31d0*/  IMAD R16, R16, c[0x0][0x188], RZ ;  /* 0x0000620010107a24 */ /* 0x000fe200078e02ff */
[----:B------:R-:W-:-:S03]  /*31e0*/  PRMT R25, RZ, 0x7610, R25 ;  /* 0x00007610ff197816 */ /* 0x000fc60000000019 */
[----:B-1----:R-:W-:-:S05]  /*31f0*/  IMAD.WIDE R4, R16, 0x2, R2 ;  /* 0x0000000210047825 */ /* 0x002fca00078e0202 */
[----:B------:R1:W5:Y:S01]  /*3200*/  @!P1 LDG.E.U16 R25, [R4.64] ;  /* 0x0000000604199981 */ /* 0x000362000c1e1500 */
[----:B0-----:R-:W-:-:S04]  /*3210*/  SHF.R.U32.HI R15, RZ, 0x7, R14 ;  /* 0x00000007ff0f7819 */ /* 0x001fc8000001160e */
[----:B------:R-:W-:Y:S02]  /*3220*/  SGXT.U32 R15, R15, 0x2 ;  /* 0x000000020f0f781a */ /* 0x000fe40000000000 */
[----:B------:R-:W-:Y:S02]  /*3230*/  SHF.R.U32.HI R14, RZ, 0x7, R14 ;  /* 0x00000007ff0e7819 */ /* 0x000fe4000001160e */
[C---:B------:R-:W-:Y:S02]  /*3240*/  LOP3.LUT R16, R15.reuse, 0x20, RZ, 0xfc, !PT ;  /* 0x000000200f107812 */ /* 0x040fe400078efcff */
[----:B------:R-:W-:Y:S02]  /*3250*/  LOP3.LUT R15, R15, 0x28, RZ, 0xfc, !PT ;  /* 0x000000280f0f7812 */ /* 0x000fe400078efcff */
[----:B------:R-:W-:Y:S01]  /*3260*/  SGXT.U32 R14, R14, 0x2 ;  /* 0x000000020e0e781a */ /* 0x000fe20000000000 */
[----:B------:R-:W-:Y:S01]  /*3270*/  IMAD R16, R16, c[0x0][0x188], RZ ;  /* 0x0000620010107a24 */ /* 0x000fe200078e02ff */
[----:B------:R-:W-:-:S02]  /*3280*/  ISETP.GE.AND P1, PT, R15, UR4, PT ;  /* 0x000000040f007c0c */ /* 0x000fc4000bf26270 */
[----:B------:R-:W-:Y:S01]  /*3290*/  LOP3.LUT R15, R14, 0x30, RZ, 0xfc, !PT ;  /* 0x000000300e0f7812 */ /* 0x000fe200078efcff */
[----:B-1----:R-:W-:Y:S01]  /*32a0*/  IMAD.WIDE R4, R16, 0x2, R2 ;  /* 0x0000000210047825 */ /* 0x002fe200078e0202 */
[----:B------:R-:W-:Y:S02]  /*32b0*/  LOP3.LUT R16, R14, 0x28, RZ, 0xfc, !PT ;  /* 0x000000280e107812 */ /* 0x000fe400078efcff */
[----:B------:R-:W0:Y:S01]  /*32c0*/  S2R R14, SR_TID.X ;  /* 0x00000000000e7919 */ /* 0x000e220000002100 */
[----:B------:R-:W-:Y:S02]  /*32d0*/  PRMT R10, RZ, 0x7610, R10 ;  /* 0x00007610ff0a7816 */ /* 0x000fe4000000000a */
[----:B------:R-:W-:Y:S01]  /*32e0*/  IMAD R16, R16, c[0x0][0x188], RZ ;  /* 0x0000620010107a24 */ /* 0x000fe200078e02ff */
[----:B------:R-:W-:-:S03]  /*32f0*/  PRMT R9, RZ, 0x7610, R9 ;  /* 0x00007610ff097816 */ /* 0x000fc60000000009 */
[----:B------:R1:W2:Y:S01]  /*3300*/  @!P0 LDG.E.U16 R10, [R4.64] ;  /* 0x00000006040a8981 */ /* 0x0002a2000c1e1500 */
[----:B------:R-:W-:-:S03]  /*3310*/  ISETP.GE.AND P0, PT, R15, UR4, PT ;  /* 0x000000040f007c0c */ /* 0x000fc6000bf06270 */
[----:B------:R-:W0:Y:S01]  /*3320*/  S2R R15, SR_TID.X ;  /* 0x00000000000f7919 */ /* 0x000e220000002100 */
[----:B-1----:R-:W-:-:S05]  /*3330*/  IMAD.WIDE R4, R16, 0x2, R2 ;  /* 0x0000000210047825 */ /* 0x002fca00078e0202 */
[----:B------:R1:W2:Y:S01]  /*3340*/  @!P1 LDG.E.U16 R9, [R4.64] ;  /* 0x0000000604099981 */ /* 0x0002a2000c1e1500 */
[----:B0-----:R-:W-:-:S04]  /*3350*/  SHF.R.U32.HI R14, RZ, 0x7, R14 ;  /* 0x00000007ff0e7819 */ /* 0x001fc8000001160e */
[----:B------:R-:W-:-:S04]  /*3360*/  SGXT.U32 R14, R14, 0x2 ;  /* 0x000000020e0e781a */ /* 0x000fc80000000000 */
[C---:B------:R-:W-:Y:S02]  /*3370*/  LOP3.LUT R16, R14.reuse, 0x30, RZ, 0xfc, !PT ;  /* 0x000000300e107812 */ /* 0x040fe400078efcff */
[----:B------:R-:W-:-:S04]  /*3380*/  LOP3.LUT R14, R14, 0x38, RZ, 0xfc, !PT ;  /* 0x000000380e0e7812 */ /* 0x000fc800078efcff */
[----:B------:R-:W-:Y:S02]  /*3390*/  ISETP.GE.AND P1, PT, R14, UR4, PT ;  /* 0x000000040e007c0c */ /* 0x000fe4000bf26270 */
[----:B------:R-:W0:Y:S01]  /*33a0*/  S2R R14, SR_TID.X ;  /* 0x00000000000e7919 */ /* 0x000e220000002100 */
[----:B------:R-:W-:Y:S01]  /*33b0*/  SHF.R.U32.HI R15, RZ, 0x7, R15 ;  /* 0x00000007ff0f7819 */ /* 0x000fe2000001160f */
[----:B------:R-:W-:-:S03]  /*33c0*/  IMAD R16, R16, c[0x0][0x188], RZ ;  /* 0x0000620010107a24 */ /* 0x000fc600078e02ff */
[----:B------:R-:W-:Y:S01]  /*33d0*/  SGXT.U32 R15, R15, 0x2 ;  /* 0x000000020f0f781a */ /* 0x000fe20000000000 */
[----:B-1----:R-:W-:Y:S01]  /*33e0*/  IMAD.WIDE R4, R16, 0x2, R2 ;  /* 0x0000000210047825 */ /* 0x002fe200078e0202 */
[----:B------:R-:W-:Y:S02]  /*33f0*/  PRMT R8, RZ, 0x7610, R8 ;  /* 0x00007610ff087816 */ /* 0x000fe40000000008 */
[C---:B------:R-:W-:Y:S02]  /*3400*/  LOP3.LUT R16, R15.reuse, 0x38, RZ, 0xfc, !PT ;  /* 0x000000380f107812 */ /* 0x040fe400078efcff */
[----:B------:R-:W-:Y:S02]  /*3410*/  LOP3.LUT R15, R15, 0x4, RZ, 0xfc, !PT ;  /* 0x000000040f0f7812 */ /* 0x000fe400078efcff */
[----:B------:R1:W2:Y:S01]  /*3420*/  @!P0 LDG.E.U16 R8, [R4.64] ;  /* 0x0000000604088981 */ /* 0x0002a2000c1e1500 */
[----:B------:R-:W-:Y:S01]  /*3430*/  IMAD R16, R16, c[0x0][0x188], RZ ;  /* 0x0000620010107a24 */ /* 0x000fe200078e02ff */
[----:B0-----:R-:W-:-:S04]  /*3440*/  SHF.R.U32.HI R14, RZ, 0x7, R14 ;  /* 0x00000007ff0e7819 */ /* 0x001fc8000001160e */
[----:B------:R-:W-:-:S04]  /*3450*/  SGXT.U32 R14, R14, 0x2 ;  /* 0x000000020e0e781a */ /* 0x000fc80000000000 */
[----:B------:R-:W-:Y:S01]  /*3460*/  LOP3.LUT R14, R14, 0x4, RZ, 0xfc, !PT ;  /* 0x000000040e0e7812 */ /* 0x000fe200078efcff */
[----:B-1----:R-:W-:Y:S01]  /*3470*/  IMAD.WIDE R4, R16, 0x2, R2 ;  /* 0x0000000210047825 */ /* 0x002fe200078e0202 */
[----:B------:R-:W-:Y:S02]  /*3480*/  PRMT R7, RZ, 0x7610, R7 ;  /* 0x00007610ff077816 */ /* 0x000fe40000000007 */
[----:B------:R-:W-:Y:S01]  /*3490*/  ISETP.GE.AND P0, PT, R15, UR4, PT ;  /* 0x000000040f007c0c */ /* 0x000fe2000bf06270 */
[----:B------:R-:W-:Y:S01]  /*34a0*/  IMAD R14, R14, c[0x0][0x188], RZ ;  /* 0x000062000e0e7a24 */ /* 0x000fe200078e02ff */
[----:B------:R-:W0:Y:S04]  /*34b0*/  S2R R15, SR_TID.X ;  /* 0x00000000000f7919 */ /* 0x000e280000002100 */
[----:B------:R1:W2:Y:S02]  /*34c0*/  @!P1 LDG.E.U16 R7, [R4.64] ;  /* 0x0000000604079981 */ /* 0x0002a4000c1e1500 */
[----:B-1----:R-:W-:-:S02]  /*34d0*/  IMAD.WIDE R4, R14, 0x2, R2 ;  /* 0x000000020e047825 */ /* 0x002fc400078e0202 */
[----:B------:R-:W1:Y:S04]  /*34e0*/  S2R R14, SR_TID.X ;  /* 0x00000000000e7919 */ /* 0x000e680000002100 */
[----:B------:R-:W1:Y:S01]  /*34f0*/  S2R R28, SR_TID.X ;  /* 0x00000000001c7919 */ /* 0x000e620000002100 */
[----:B0-----:R-:W-:Y:S02]  /*3500*/  SHF.R.U32.HI R15, RZ, 0x7, R15 ;  /* 0x00000007ff0f7819 */ /* 0x001fe4000001160f */
[----:B------:R-:W-:Y:S02]  /*3510*/  PRMT R6, RZ, 0x7610, R6 ;  /* 0x00007610ff067816 */ /* 0x000fe40000000006 */
[----:B------:R-:W-:-:S04]  /*3520*/  SGXT.U32 R15, R15, 0x2 ;  /* 0x000000020f0f781a */ /* 0x000fc80000000000 */
[----:B------:R-:W-:Y:S01]  /*3530*/  LOP3.LUT R16, R15, 0xc, RZ, 0xfc, !PT ;  /* 0x0000000c0f107812 */ /* 0x000fe200078efcff */
[----:B------:R0:W2:Y:S01]  /*3540*/  @!P0 LDG.E.U16 R6, [R4.64] ;  /* 0x0000000604068981 */ /* 0x0000a2000c1e1500 */
[----:B-1----:R-:W-:-:S04]  /*3550*/  SHF.R.U32.HI R14, RZ, 0x7, R14 ;  /* 0x00000007ff0e7819 */ /* 0x002fc8000001160e */
[----:B------:R-:W-:Y:S02]  /*3560*/  SGXT.U32 R14, R14, 0x2 ;  /* 0x000000020e0e781a */ /* 0x000fe40000000000 */
[----:B------:R-:W-:Y:S02]  /*3570*/  ISETP.GE.AND P0, PT, R16, UR4, PT ;  /* 0x0000000410007c0c */ /* 0x000fe4000bf06270 */
[C---:B------:R-:W-:Y:S02]  /*3580*/  LOP3.LUT R16, R14.reuse, 0x14, RZ, 0xfc, !PT ;  /* 0x000000140e107812 */ /* 0x040fe400078efcff */
[----:B------:R-:W-:Y:S02]  /*3590*/  LOP3.LUT R14, R14, 0xc, RZ, 0xfc, !PT ;  /* 0x0000000c0e0e7812 */ /* 0x000fe400078efcff */
[----:B------:R-:W-:Y:S02]  /*35a0*/  SHF.R.U32.HI R30, RZ, 0x7, R28 ;  /* 0x00000007ff1e7819 */ /* 0x000fe4000001161c */
[----:B------:R-:W-:Y:S01]  /*35b0*/  LOP3.LUT R15, R15, 0x14, RZ, 0xfc, !PT ;  /* 0x000000140f0f7812 */ /* 0x000fe200078efcff */
[----:B------:R-:W-:Y:S01]  /*35c0*/  IMAD R14, R14, c[0x0][0x188], RZ ;  /* 0x000062000e0e7a24 */ /* 0x000fe200078e02ff */
[----:B------:R-:W-:-:S02]  /*35d0*/  SHF.R.U32.HI R18, RZ, 0x7, R18 ;  /* 0x00000007ff127819 */ /* 0x000fc40000011612 */
[----:B------:R-:W-:Y:S02]  /*35e0*/  SGXT.U32 R30, R30, 0x2 ;  /* 0x000000021e1e781a */ /* 0x000fe40000000000 */
[----:B------:R-:W-:Y:S01]  /*35f0*/  ISETP.GE.AND P1, PT, R15, UR4, PT ;  /* 0x000000040f007c0c */ /* 0x000fe2000bf26270 */
[----:B------:R-:W-:Y:S01]  /*3600*/  IMAD.WIDE R14, R14, 0x2, R2 ;  /* 0x000000020e0e7825 */ /* 0x000fe200078e0202 */
[----:B0-----:R-:W-:Y:S02]  /*3610*/  PRMT R5, RZ, 0x7610, R5 ;  /* 0x00007610ff057816 */ /* 0x001fe40000000005 */
[----:B------:R-:W-:Y:S02]  /*3620*/  SHF.R.U32.HI R28, RZ, 0x7, R28 ;  /* 0x00000007ff1c7819 */ /* 0x000fe4000001161c */
[----:B------:R-:W-:Y:S01]  /*3630*/  SGXT.U32 R18, R18, 0x2 ;  /* 0x000000021212781a */ /* 0x000fe20000000000 */
[----:B------:R-:W-:Y:S01]  /*3640*/  IMAD R16, R16, c[0x0][0x188], RZ ;  /* 0x0000620010107a24 */ /* 0x000fe200078e02ff */
[----:B------:R-:W-:Y:S01]  /*3650*/  LOP3.LUT R29, R30, 0x1c, RZ, 0xfc, !PT ;  /* 0x0000001c1e1d7812 */ /* 0x000fe200078efcff */
[----:B------:R0:W2:Y:S01]  /*3660*/  @!P0 LDG.E.U16 R5, [R14.64] ;  /* 0x000000060e058981 */ /* 0x0000a2000c1e1500 */
[----:B------:R-:W-:-:S02]  /*3670*/  SGXT.U32 R28, R28, 0x2 ;  /* 0x000000021c1c781a */ /* 0x000fc40000000000 */
[----:B------:R-:W-:Y:S01]  /*3680*/  LOP3.LUT R18, R18, 0x1c, RZ, 0xfc, !PT ;  /* 0x0000001c12127812 */ /* 0x000fe200078efcff */
[----:B------:R-:W-:Y:S01]  /*3690*/  IMAD.WIDE R16, R16, 0x2, R2 ;  /* 0x0000000210107825 */ /* 0x000fe200078e0202 */
[----:B------:R-:W-:Y:S02]  /*36a0*/  PRMT R4, RZ, 0x7610, R4 ;  /* 0x00007610ff047816 */ /* 0x000fe40000000004 */
[----:B------:R-:W-:Y:S01]  /*36b0*/  ISETP.GE.AND P0, PT, R29, UR4, PT ;  /* 0x000000041d007c0c */ /* 0x000fe2000bf06270 */
[----:B------:R-:W-:Y:S01]  /*36c0*/  IMAD R18, R18, c[0x0][0x188], RZ ;  /* 0x0000620012127a24 */ /* 0x000fe200078e02ff */
[----:B------:R-:W-:Y:S02]  /*36d0*/  LOP3.LUT R31, R30, 0x24, RZ, 0xfc, !PT ;  /* 0x000000241e1f7812 */ /* 0x000fe400078efcff */
[----:B------:R-:W-:Y:S01]  /*36e0*/  LOP3.LUT R29, R28, 0x34, RZ, 0xfc, !PT ;  /* 0x000000341c1d7812 */ /* 0x000fe200078efcff */
[----:B------:R1:W2:Y:S01]  /*36f0*/  @!P1 LDG.E.U16 R4, [R16.64] ;  /* 0x0000000610049981 */ /* 0x0002a2000c1e1500 */
[----:B------:R-:W-:-:S02]  /*3700*/  LOP3.LUT R30, R30, 0x2c, RZ, 0xfc, !PT ;  /* 0x0000002c1e1e7812 */ /* 0x000fc400078efcff */
[----:B------:R-:W-:Y:S01]  /*3710*/  LOP3.LUT R28, R28, 0x3c, RZ, 0xfc, !PT ;  /* 0x0000003c1c1c7812 */ /* 0x000fe200078efcff */
[----:B0-----:R-:W-:Y:S01]  /*3720*/  IMAD.WIDE R14, R18, 0x2, R2 ;  /* 0x00000002120e7825 */ /* 0x001fe200078e0202 */
[----:B------:R-:W-:Y:S02]  /*3730*/  ISETP.GE.AND P2, PT, R30, UR4, PT ;  /* 0x000000041e007c0c */ /* 0x000fe4000bf46270 */
[----:B------:R-:W-:Y:S02]  /*3740*/  ISETP.GE.AND P4, PT, R28, UR4, PT ;  /* 0x000000041c007c0c */ /* 0x000fe4000bf86270 */
[C---:B------:R-:W-:Y:S02]  /*3750*/  LOP3.LUT R30, R19.reuse, 0x3c, RZ, 0xfc, !PT ;  /* 0x0000003c131e7812 */ /* 0x040fe400078efcff */
[C---:B------:R-:W-:Y:S02]  /*3760*/  LOP3.LUT R28, R19.reuse, 0x34, RZ, 0xfc, !PT ;  /* 0x00000034131c7812 */ /* 0x040fe400078efcff */
[----:B------:R-:W-:-:S02]  /*3770*/  LOP3.LUT R18, R19, 0x2c, RZ, 0xfc, !PT ;  /* 0x0000002c13127812 */ /* 0x000fc400078efcff */
[----:B-1----:R-:W-:Y:S01]  /*3780*/  LOP3.LUT R16, R19, 0x24, RZ, 0xfc, !PT ;  /* 0x0000002413107812 */ /* 0x002fe200078efcff */
[----:B------:R-:W-:Y:S02]  /*3790*/  IMAD R28, R28, c[0x0][0x188], RZ ;  /* 0x000062001c1c7a24 */ /* 0x000fe400078e02ff */
[----:B------:R-:W-:Y:S02]  /*37a0*/  IMAD R18, R18, c[0x0][0x188], RZ ;  /* 0x0000620012127a24 */ /* 0x000fe400078e02ff */
[----:B------:R-:W-:Y:S02]  /*37b0*/  IMAD R16, R16, c[0x0][0x188], RZ ;  /* 0x0000620010107a24 */ /* 0x000fe400078e02ff */
[----:B------:R-:W-:Y:S01]  /*37c0*/  IMAD R30, R30, c[0x0][0x188], RZ ;  /* 0x000062001e1e7a24 */ /* 0x000fe200078e02ff */
[----:B------:R-:W-:Y:S01]  /*37d0*/  ISETP.GE.AND P1, PT, R31, UR4, PT ;  /* 0x000000041f007c0c */ /* 0x000fe2000bf26270 */
[--C-:B------:R-:W-:Y:S01]  /*37e0*/  IMAD.WIDE R16, R16, 0x2, R2.reuse ;  /* 0x0000000210107825 */ /* 0x100fe200078e0202 */
[----:B------:R-:W-:Y:S01]  /*37f0*/  ISETP.GE.AND P3, PT, R29, UR4, PT ;  /* 0x000000041d007c0c */ /* 0x000fe2000bf66270 */
[----:B------:R0:W-:Y:S02]  /*3800*/  STL.64 [R1+0x118], R2 ;  /* 0x0001180201007387 */ /* 0x0001e40000100a00 */
[----:B------:R-:W-:-:S04]  /*3810*/  IMAD.WIDE R18, R18, 0x2, R2 ;  /* 0x0000000212127825 */ /* 0x000fc800078e0202 */
[----:B------:R-:W-:-:S04]  /*3820*/  IMAD.WIDE R28, R28, 0x2, R2 ;  /* 0x000000021c1c7825 */ /* 0x000fc800078e0202 */
[----:B------:R-:W-:Y:S02]  /*3830*/  IMAD.WIDE R30, R30, 0x2, R2 ;  /* 0x000000021e1e7825 */ /* 0x000fe400078e0202 */
[----:B0-----:R-:W0:Y:S01]  /*3840*/  S2R R3, SR_TID.X ;  /* 0x0000000000037919 */ /* 0x001e220000002100 */
[----:B------:R-:W-:Y:S02]  /*3850*/  PRMT R24, RZ, 0x7610, R24 ;  /* 0x00007610ff187816 */ /* 0x000fe40000000018 */
[----:B------:R-:W-:Y:S02]  /*3860*/  PRMT R23, RZ, 0x7610, R23 ;  /* 0x00007610ff177816 */ /* 0x000fe40000000017 */
[----:B------:R-:W-:Y:S02]  /*3870*/  PRMT R22, RZ, 0x7610, R22 ;  /* 0x00007610ff167816 */ /* 0x000fe40000000016 */
[----:B------:R-:W-:Y:S01]  /*3880*/  PRMT R21, RZ, 0x7610, R21 ;  /* 0x00007610ff157816 */ /* 0x000fe20000000015 */
[----:B------:R1:W2:Y:S01]  /*3890*/  @!P0 LDG.E.U16 R24, [R14.64] ;  /* 0x000000060e188981 */ /* 0x0002a2000c1e1500 */
[----:B------:R-:W-:-:S03]  /*38a0*/  PRMT R20, RZ, 0x7610, R20 ;  /* 0x00007610ff147816 */ /* 0x000fc60000000014 */
[----:B------:R0:W2:Y:S04]  /*38b0*/  @!P1 LDG.E.U16 R23, [R16.64] ;  /* 0x0000000610179981 */ /* 0x0000a8000c1e1500 */
[----:B------:R0:W2:Y:S04]  /*38c0*/  @!P2 LDG.E.U16 R22, [R18.64] ;  /* 0x000000061216a981 */ /* 0x0000a8000c1e1500 */
[----:B------:R0:W2:Y:S04]  /*38d0*/  @!P3 LDG.E.U16 R21, [R28.64] ;  /* 0x000000061c15b981 */ /* 0x0000a8000c1e1500 */
[----:B------:R0:W2:Y:S04]  /*38e0*/  @!P4 LDG.E.U16 R20, [R30.64] ;  /* 0x000000061e14c981 */ /* 0x0000a8000c1e1500 */
[----:B------:R-:W-:Y:S01]  /*38f0*/  BAR.SYNC.DEFER_BLOCKING 0x0 ;  /* 0x0000000000007b1d */ /* 0x000fe20000010000 */
[----:B0-----:R-:W-:Y:S01]  /*3900*/  LOP3.LUT R31, R3, 0x3f, RZ, 0xc0, !PT ;  /* 0x0000003f031f7812 */ /* 0x001fe200078ec0ff */
[----:B-1----:R-:W-:-:S03]  /*3910*/  IMAD.MOV.U32 R14, RZ, RZ, R97 ;  /* 0x000000ffff0e7224 */ /* 0x002fc600078e0061 */
[C---:B------:R-:W-:Y:S01]  /*3920*/  ISETP.GE.AND P0, PT, R31.reuse, UR4, PT ;  /* 0x000000041f007c0c */ /* 0x040fe2000bf06270 */
[----:B------:R-:W-:Y:S02]  /*3930*/  IMAD.MOV.U32 R15, RZ, RZ, R96 ;  /* 0x000000ffff0f7224 */ /* 0x000fe400078e0060 */
[----:B------:R-:W-:Y:S02]  /*3940*/  IMAD.MOV.U32 R28, RZ, RZ, R99 ;  /* 0x000000ffff1c7224 */ /* 0x000fe400078e0063 */
[----:B------:R-:W-:Y:S02]  /*3950*/  IMAD.MOV.U32 R29, RZ, RZ, R35 ;  /* 0x000000ffff1d7224 */ /* 0x000fe400078e0023 */
[----:B------:R-:W-:Y:S02]  /*3960*/  IMAD.MOV.U32 R2, RZ, RZ, R98 ;  /* 0x000000ffff027224 */ /* 0x000fe400078e0062 */
[----:B------:R-:W-:Y:S02]  /*3970*/  IMAD.MOV.U32 R3, RZ, RZ, R34 ;  /* 0x000000ffff037224 */ /* 0x000fe400078e0022 */
[----:B------:R-:W-:Y:S01]  /*3980*/  IMAD R99, R31, c[0x0][0x18c], RZ ;  /* 0x000063001f637a24 */ /* 0x000fe200078e02ff */
[----:B------:R-:W0:Y:S01]  /*3990*/  S2R R98, SR_TID.X ;  /* 0x0000000000627919 */ /* 0x000e220000002100 */
[----:B------:R-:W-:Y:S01]  /*39a0*/  IMAD.MOV.U32 R34, RZ, RZ, R14 ;  /* 0x000000ffff227224 */ /* 0x000fe200078e000e */
[----:B------:R-:W-:Y:S01]  /*39b0*/  PRMT R17, RZ, 0x7610, R17 ;  /* 0x00007610ff117816 */ /* 0x000fe20000000011 */
[----:B------:R-:W-:Y:S01]  /*39c0*/  IMAD.MOV.U32 R35, RZ, RZ, R15 ;  /* 0x000000ffff237224 */ /* 0x000fe200078e000f */
[----:B------:R1:W-:Y:S01]  /*39d0*/  STL.64 [R1+0xb0], R14 ;  /* 0x0000b00e01007387 */ /* 0x0003e20000100a00 */
[----:B------:R-:W-:Y:S01]  /*39e0*/  PRMT R18, RZ, 0x7610, R18 ;  /* 0x00007610ff127816 */ /* 0x000fe20000000012 */
[----:B------:R-:W-:-:S02]  /*39f0*/  IMAD.WIDE R30, R99, 0x2, R2 ;  /* 0x00000002631e7825 */ /* 0x000fc400078e0202 */
[----:B------:R3:W-:Y:S01]  /*3a00*/  STL.64 [R1+0xb8], R28 ;  /* 0x0000b81c01007387 */ /* 0x0007e20000100a00 */
[----:B------:R-:W-:-:S03]  /*3a10*/  PRMT R19, RZ, 0x7610, R19 ;  /* 0x00007610ff137816 */ /* 0x000fc60000000013 */
[----:B------:R0:W2:Y:S01]  /*3a20*/  @!P0 LDG.E.U16 R17, [R30.64] ;  /* 0x000000061e118981 */ /* 0x0000a2000c1e1500 */
[----:B-1----:R-:W-:Y:S02]  /*3a30*/  IMAD.MOV.U32 R14, RZ, RZ, R104 ;  /* 0x000000ffff0e7224 */ /* 0x002fe400078e0068 */
[----:B------:R-:W-:Y:S02]  /*3a40*/  IMAD.MOV.U32 R15, RZ, RZ, R95 ;  /* 0x000000ffff0f7224 */ /* 0x000fe400078e005f */
[----:B---3--:R-:W-:-:S03]  /*3a50*/  IMAD.WIDE R28, R99, 0x2, R28 ;  /* 0x00000002631c7825 */ /* 0x008fc600078e021c */
[----:B------:R1:W-:Y:S01]  /*3a60*/  STL.64 [R1+0xa8], R14 ;  /* 0x0000a80e01007387 */ /* 0x0003e20000100a00 */
[----:B0-----:R-:W-:Y:S02]  /*3a70*/  IMAD.MOV.U32 R30, RZ, RZ, R13 ;  /* 0x000000ffff1e7224 */ /* 0x001fe400078e000d */
[----:B------:R-:W-:Y:S01]  /*3a80*/  IMAD.MOV.U32 R31, RZ, RZ, R43 ;  /* 0x000000ffff1f7224 */ /* 0x000fe200078e002b */
[----:B------:R0:W3:Y:S01]  /*3a90*/  @!P0 LDG.E.U16 R18, [R28.64] ;  /* 0x000000061c128981 */ /* 0x0000e2000c1e1500 */
[----:B------:R-:W-:Y:S01]  /*3aa0*/  PRMT R16, RZ, 0x7610, R16 ;  /* 0x00007610ff107816 */ /* 0x000fe20000000010 */
[C---:B------:R-:W-:Y:S02]  /*3ab0*/  IMAD.WIDE R34, R99.reuse, 0x2, R34 ;  /* 0x0000000263227825 */ /* 0x040fe400078e0222 */
[----:B------:R4:W-:Y:S02]  /*3ac0*/  STL.64 [R1+0x120], R2 ;  /* 0x0001200201007387 */ /* 0x0009e40000100a00 */
[----:B-1----:R-:W-:-:S04]  /*3ad0*/  IMAD.WIDE R14, R99, 0x2, R14 ;  /* 0x00000002630e7825 */ /* 0x002fc800078e020e */
[----:B0-----:R-:W-:Y:S01]  /*3ae0*/  IMAD.MOV.U32 R28, RZ, RZ, R94 ;  /* 0x000000ffff1c7224 */ /* 0x001fe200078e005e */
[----:B------:R0:W2:Y:S01]  /*3af0*/  @!P0 LDG.E.U16 R19, [R14.64] ;  /* 0x000000060e138981 */ /* 0x0000a2000c1e1500 */
[----:B------:R-:W-:Y:S02]  /*3b00*/  IMAD.MOV.U32 R29, RZ, RZ, R93 ;  /* 0x000000ffff1d7224 */ /* 0x000fe400078e005d */
[----:B----4-:R-:W-:Y:S01]  /*3b10*/  IMAD.MOV.U32 R2, RZ, RZ, R41 ;  /* 0x000000ffff027224 */ /* 0x010fe200078e0029 */
[----:B------:R-:W-:Y:S01]  /*3b20*/  STL.64 [R1+0xa0], R30 ;  /* 0x0000a01e01007387 */ /* 0x000fe20000100a00 */
[----:B------:R-:W-:-:S03]  /*3b30*/  IMAD.MOV.U32 R3, RZ, RZ, R42 ;  /* 0x000000ffff037224 */ /* 0x000fc600078e002a */
[----:B------:R1:W-:Y:S01]  /*3b40*/  STL.64 [R1+0x98], R28 ;  /* 0x0000981c01007387 */ /* 0x0003e20000100a00 */
[----:B0-----:R-:W-:-:S03]  /*3b50*/  PRMT R15, RZ, 0x7610, R15 ;  /* 0x00007610ff0f7816 */ /* 0x001fc6000000000f */
[----:B------:R0:W4:Y:S01]  /*3b60*/  @!P0 LDG.E.U16 R16, [R34.64] ;  /* 0x0000000622108981 */ /* 0x000122000c1e1500 */
[----:B------:R-:W-:-:S03]  /*3b70*/  PRMT R14, RZ, 0x7610, R14 ;  /* 0x00007610ff0e7816 */ /* 0x000fc6000000000e */
[----:B------:R5:W-:Y:S01]  /*3b80*/  STL.64 [R1+0x128], R2 ;  /* 0x0001280201007387 */ /* 0x000be20000100a00 */
[----:B-1----:R-:W-:-:S04]  /*3b90*/  IMAD.WIDE R28, R99, 0x2, R28 ;  /* 0x00000002631c7825 */ /* 0x002fc800078e021c */
[C---:B0-----:R-:W-:Y:S01]  /*3ba0*/  IMAD.WIDE R34, R99.reuse, 0x2, R2 ;  /* 0x0000000263227825 */ /* 0x041fe200078e0202 */
[----:B------:R0:W2:Y:S03]  /*3bb0*/  @!P0 LDG.E.U16 R15, [R28.64] ;  /* 0x000000061c0f8981 */ /* 0x0000a6000c1e1500 */
[----:B-----5:R-:W-:Y:S02]  /*3bc0*/  IMAD.MOV.U32 R2, RZ, RZ, R11 ;  /* 0x000000ffff027224 */ /* 0x020fe400078e000b */
[----:B------:R-:W-:Y:S02]  /*3bd0*/  IMAD.MOV.U32 R3, RZ, RZ, R12 ;  /* 0x000000ffff037224 */ /* 0x000fe400078e000c */
[----:B------:R-:W-:Y:S01]  /*3be0*/  IMAD.WIDE R30, R99, 0x2, R30 ;  /* 0x00000002631e7825 */ /* 0x000fe200078e021e */
[----:B------:R-:W-:-:S03]  /*3bf0*/  LOP3.LUT R98, R98, 0x3f, RZ, 0xc0, !PT ;  /* 0x0000003f62627812 */ /* 0x000fc600078ec0ff */
[----:B0-----:R-:W-:Y:S02]  /*3c00*/  IMAD.MOV.U32 R28, RZ, RZ, R40 ;  /* 0x000000ffff1c7224 */ /* 0x001fe400078e0028 */
[----:B------:R-:W-:Y:S01]  /*3c10*/  IMAD.MOV.U32 R29, RZ, RZ, R33 ;  /* 0x000000ffff1d7224 */ /* 0x000fe200078e0021 */
[----:B------:R0:W-:Y:S01]  /*3c20*/  STL.64 [R1+0x88], R2 ;  /* 0x0000880201007387 */ /* 0x0001e20000100a00 */
[----:B------:R-:W-:-:S03]  /*3c30*/  PRMT R12, RZ, 0x7610, R12 ;  /* 0x00007610ff0c7816 */ /* 0x000fc6000000000c */
[----:B------:R1:W5:Y:S04]  /*3c40*/  @!P0 LDG.E.U16 R14, [R30.64] ;  /* 0x000000061e0e8981 */ /* 0x000368000c1e1500 */
[----:B------:R0:W-:Y:S01]  /*3c50*/  STL.64 [R1+0x80], R28 ;  /* 0x0000801c01007387 */ /* 0x0001e20000100a00 */
[----:B-1----:R-:W-:-:S04]  /*3c60*/  IMAD.WIDE R30, R99, 0x2, R2 ;  /* 0x00000002631e7825 */ /* 0x002fc800078e0202 */
[----:B0-----:R-:W-:Y:S02]  /*3c70*/  IMAD.MOV.U32 R2, RZ, RZ, R105 ;  /* 0x000000ffff027224 */ /* 0x001fe400078e0069 */
[----:B------:R-:W-:-:S04]  /*3c80*/  IMAD.WIDE R28, R99, 0x2, R28 ;  /* 0x00000002631c7825 */ /* 0x000fc800078e021c */
[----:B------:R-:W-:Y:S01]  /*3c90*/  IMAD.MOV.U32 R3, RZ, RZ, R92 ;  /* 0x000000ffff037224 */ /* 0x000fe200078e005c */
[----:B------:R0:W2:Y:S01]  /*3ca0*/  @!P0 LDG.E.U16 R12, [R28.64] ;  /* 0x000000061c0c8981 */ /* 0x0000a2000c1e1500 */
[----:B------:R-:W-:Y:S02]  /*3cb0*/  IMAD R105, R98, c[0x0][0x18c], RZ ;  /* 0x0000630062697a24 */ /* 0x000fe400078e02ff */
[----:B------:R-:W-:Y:S01]  /*3cc0*/  IMAD.MOV.U32 R98, RZ, RZ, R107 ;  /* 0x000000ffff627224 */ /* 0x000fe200078e006b */
[----:B------:R1:W-:Y:S01]  /*3cd0*/  STL.64 [R1+0x130], R2 ;  /* 0x0001300201007387 */ /* 0x0003e20000100a00 */
[----:B------:R-:W-:Y:S02]  /*3ce0*/  IMAD.MOV.U32 R99, RZ, RZ, R106 ;  /* 0x000000ffff637224 */ /* 0x000fe400078e006a */
[----:B0-----:R-:W-:-:S03]  /*3cf0*/  IMAD.WIDE R28, R105, 0x2, R2 ;  /* 0x00000002691c7825 */ /* 0x001fc600078e0202 */
[----:B------:R0:W-:Y:S01]  /*3d00*/  STL.64 [R1+0x78], R98 ;  /* 0x0000786201007387 */ /* 0x0001e20000100a00 */
[----:B-1----:R-:W-:Y:S02]  /*3d10*/  IMAD.MOV.U32 R2, RZ, RZ, R117 ;  /* 0x000000ffff027224 */ /* 0x002fe400078e0075 */
[----:B------:R-:W-:-:S05]  /*3d20*/  IMAD.MOV.U32 R3, RZ, RZ, R116 ;  /* 0x000000ffff037224 */ /* 0x000fca00078e0074 */
[----:B------:R1:W-:Y:S04]  /*3d30*/  STL.64 [R1+0x70], R2 ;  /* 0x0000700201007387 */ /* 0x0003e80000100a00 */
[----:B------:R-:W2:Y:S04]  /*3d40*/  LDL.LU R106, [R1] ;  /* 0x00000000016a7983 */ /* 0x000ea80000300800 */
[----:B------:R-:W3:Y:S01]  /*3d50*/  LDL.LU R104, [R1+0x4] ;  /* 0x0000040001687983 */ /* 0x000ee20000300800 */
[----:B------:R-:W-:Y:S02]  /*3d60*/  PRMT R11, RZ, 0x7610, R11 ;  /* 0x00007610ff0b7816 */ /* 0x000fe4000000000b */
[----:B------:R-:W-:Y:S01]  /*3d70*/  PRMT R13, RZ, 0x7610, R13 ;  /* 0x00007610ff0d7816 */ /* 0x000fe2000000000d */
[----:B------:R-:W4:Y:S04]  /*3d80*/  LDL.LU R116, [R1+0x8] ;  /* 0x0000080001747983 */ /* 0x000f280000300800 */
[----:B------:R0:W4:Y:S01]  /*3d90*/  @!P0 LDG.E.U16 R11, [R30.64] ;  /* 0x000000061e0b8981 */ /* 0x000122000c1e1500 */
[----:B------:R-:W-:-:S03]  /*3da0*/  PRMT R33, RZ, 0x7610, R33 ;  /* 0x00007610ff217816 */ /* 0x000fc60000000021 */
[----:B------:R1:W4:Y:S04]  /*3db0*/  @!P0 LDG.E.U16 R13, [R34.64] ;  /* 0x00000006220d8981 */ /* 0x000328000c1e1500 */
[----:B------:R-:W4:Y:S01]  /*3dc0*/  LDL.LU R107, [R1+0xc] ;  /* 0x00000c00016b7983 */ /* 0x000f220000300800 */
[----:B0-----:R-:W-:Y:S02]  /*3dd0*/  PRMT R30, RZ, 0x7610, R30 ;  /* 0x00007610ff1e7816 */ /* 0x001fe4000000001e */
[----:B------:R-:W-:-:S04]  /*3de0*/  PRMT R31, RZ, 0x7610, R31 ;  /* 0x00007610ff1f7816 */ /* 0x000fc8000000001f */
[----:B------:R0:W4:Y:S02]  /*3df0*/  @!P0 LDG.E.U16 R30, [R28.64] ;  /* 0x000000061c1e8981 */ /* 0x000124000c1e1500 */
[----:B0-----:R-:W-:-:S05]  /*3e00*/  IMAD.WIDE R28, R105, 0x2, R98 ;  /* 0x00000002691c7825 */ /* 0x001fca00078e0262 */
[----:B------:R0:W5:Y:S01]  /*3e10*/  @!P0 LDG.E.U16 R31, [R28.64] ;  /* 0x000000061c1f8981 */ /* 0x000162000c1e1500 */
[----:B-1----:R-:W-:Y:S01]  /*3e20*/  PRMT R34, RZ, 0x7610, R34 ;  /* 0x00007610ff227816 */ /* 0x002fe20000000022 */
[----:B------:R-:W-:Y:S02]  /*3e30*/  IMAD.MOV.U32 R98, RZ, RZ, R123 ;  /* 0x000000ffff627224 */ /* 0x000fe400078e007b */
[----:B0-----:R-:W-:-:S04]  /*3e40*/  IMAD.WIDE R28, R105, 0x2, R2 ;  /* 0x00000002691c7825 */ /* 0x001fc800078e0202 */
[----:B------:R-:W-:Y:S01]  /*3e50*/  IMAD.MOV.U32 R2, RZ, RZ, R119 ;  /* 0x000000ffff027224 */ /* 0x000fe200078e0077 */
[----:B------:R0:W5:Y:S01]  /*3e60*/  @!P0 LDG.E.U16 R33, [R28.64] ;  /* 0x000000061c218981 */ /* 0x000162000c1e1500 */
[----:B------:R-:W-:Y:S02]  /*3e70*/  IMAD.MOV.U32 R3, RZ, RZ, R118 ;  /* 0x000000ffff037224 */ /* 0x000fe400078e0076 */
[----:B------:R-:W-:Y:S02]  /*3e80*/  IMAD.MOV.U32 R99, RZ, RZ, R122 ;  /* 0x000000ffff637224 */ /* 0x000fe400078e007a */
[----:B0-----:R-:W-:Y:S01]  /*3e90*/  IMAD.WIDE R28, R105, 0x2, R2 ;  /* 0x00000002691c7825 */ /* 0x001fe200078e0202 */
[----:B------:R0:W-:Y:S04]  /*3ea0*/  STL.64 [R1+0x138], R2 ;  /* 0x0001380201007387 */ /* 0x0001e80000100a00 */
[----:B------:R1:W5:Y:S04]  /*3eb0*/  @!P0 LDG.E.U16 R34, [R28.64] ;  /* 0x000000061c228981 */ /* 0x000368000c1e1500 */
[----:B------:R1:W-:Y:S01]  /*3ec0*/  STL.64 [R1+0x68], R98 ;  /* 0x0000686201007387 */ /* 0x0003e20000100a00 */
[----:B0-----:R-:W-:-:S02]  /*3ed0*/  IMAD.MOV.U32 R2, RZ, RZ, R125 ;  /* 0x000000ffff027224 */ /* 0x001fc400078e007d */
[----:B-1----:R-:W-:-:S04]  /*3ee0*/  IMAD.WIDE R28, R105, 0x2, R98 ;  /* 0x00000002691c7825 */ /* 0x002fc800078e0262 */
[----:B------:R-:W-:Y:S01]  /*3ef0*/  IMAD.MOV.U32 R3, RZ, RZ, R124 ;  /* 0x000000ffff037224 */ /* 0x000fe200078e007c */
[----:B------:R-:W5:Y:S04]  /*3f00*/  LDL.LU R99, [R1+0x10] ;  /* 0x0000100001637983 */ /* 0x000f680000300800 */
[----:B------:R-:W5:Y:S04]  /*3f10*/  LDL.LU R98, [R1+0x14] ;  /* 0x0000140001627983 */ /* 0x000f680000300800 */
[----:B------:R4:W-:Y:S01]  /*3f20*/  STL.64 [R1+0x140], R2 ;  /* 0x0001400201007387 */ /* 0x0009e20000100a00 */
[----:B--2---:R-:W-:-:S03]  /*3f30*/  IMAD.MOV.U32 R119, RZ, RZ, R106 ;  /* 0x000000ffff777224 */ /* 0x004fc600078e006a */
[----:B------:R-:W2:Y:S01]  /*3f40*/  LDL.LU R106, [R1+0x18] ;  /* 0x00001800016a7983 */ /* 0x000ea20000300800 */
[----:B---3--:R-:W-:-:S03]  /*3f50*/  IMAD.MOV.U32 R118, RZ, RZ, R104 ;  /* 0x000000ffff767224 */ /* 0x008fc600078e0068 */
[----:B------:R-:W3:Y:S01]  /*3f60*/  LDL.LU R104, [R1+0x1c] ;  /* 0x00001c0001687983 */ /* 0x000ee20000300800 */
[----:B------:R-:W-:Y:S02]  /*3f70*/  PRMT R35, RZ, 0x7610, R35 ;  /* 0x00007610ff237816 */ /* 0x000fe40000000023 */
[----:B------:R-:W-:-:S04]  /*3f80*/  PRMT R40, RZ, 0x7610, R40 ;  /* 0x00007610ff287816 */ /* 0x000fc80000000028 */
[----:B------:R0:W3:Y:S01]  /*3f90*/  @!P0 LDG.E.U16 R35, [R28.64] ;  /* 0x000000061c238981 */ /* 0x0000e2000c1e1500 */
[----:B------:R-:W-:Y:S01]  /*3fa0*/  PRMT R41, RZ, 0x7610, R41 ;  /* 0x00007610ff297816 */ /* 0x000fe20000000029 */
[----:B0-----:R-:W-:Y:S02]  /*3fb0*/  IMAD.WIDE R28, R105, 0x2, R2 ;  /* 0x00000002691c7825 */ /* 0x001fe400078e0202 */
[----:B------:R-:W-:Y:S04]  /*3fc0*/  STL.64 [R1+0x60], R118 ;  /* 0x0000607601007387 */ /* 0x000fe80000100a00 */
[----:B------:R0:W3:Y:S01]  /*3fd0*/  @!P0 LDG.E.U16 R40, [R28.64] ;  /* 0x000000061c288981 */ /* 0x0000e2000c1e1500 */
[----:B----4-:R-:W-:Y:S02]  /*3fe0*/  IMAD.MOV.U32 R2, RZ, RZ, R107 ;  /* 0x000000ffff027224 */ /* 0x010fe400078e006b */
[----:B------:R-:W-:-:S02]  /*3ff0*/  IMAD.MOV.U32 R3, RZ, RZ, R116 ;  /* 0x000000ffff037224 */ /* 0x000fc400078e0074 */
[----:B------:R-:W4:Y:S04]  /*4000*/  LDL.LU R116, [R1+0x20] ;  /* 0x0000200001747983 */ /* 0x000f280000300800 */
[----:B------:R-:W4:Y:S01]  /*4010*/  LDL.LU R107, [R1+0x24] ;  /* 0x00002400016b7983 */ /* 0x000f220000300800 */
[----:B0-----:R-:W-:-:S03]  /*4020*/  IMAD.WIDE R28, R105, 0x2, R118 ;  /* 0x00000002691c7825 */ /* 0x001fc600078e0276 */
[----:B------:R5:W-:Y:S04]  /*4030*/  STL.64 [R1+0x58], R2 ;  /* 0x0000580201007387 */ /* 0x000be80000100a00 */
[----:B------:R0:W4:Y:S02]  /*4040*/  @!P0 LDG.E.U16 R41, [R28.64] ;  /* 0x000000061c298981 */ /* 0x000124000c1e1500 */
[----:B0-----:R-:W-:-:S04]  /*4050*/  IMAD.WIDE R28, R105, 0x2, R2 ;  /* 0x00000002691c7825 */ /* 0x001fc800078e0202 */
[----:B-----5:R-:W-:Y:S02]  /*4060*/  IMAD.MOV.U32 R3, RZ, RZ, R99 ;  /* 0x000000ffff037224 */ /* 0x020fe400078e0063 */
[----:B------:R-:W5:Y:S01]  /*4070*/  LDL.LU R99, [R1+0x28] ;  /* 0x0000280001637983 */ /* 0x000f620000300800 */
[----:B------:R-:W-:-:S03]  /*4080*/  IMAD.MOV.U32 R2, RZ, RZ, R98 ;  /* 0x000000ffff027224 */ /* 0x000fc600078e0062 */
        /* <DEDUP_REMOVED lines=13> */
[----:B----4-:R-:W-:-:S03]  /*4160*/  IMAD.MOV.U32 R3, RZ, RZ, R116 ;  /* 0x000000ffff037224 */ /* 0x010fc600078e0074 */
[----:B------:R-:W4:Y:S01]  /*4170*/  LDL.LU R116, [R1+0x38] ;  /* 0x0000380001747983 */ /* 0x000f220000300800 */
[----:B------:R-:W-:-:S03]  /*4180*/  IMAD.MOV.U32 R2, RZ, RZ, R107 ;  /* 0x000000ffff027224 */ /* 0x000fc600078e006b */
        /* <DEDUP_REMOVED lines=10> */
[----:B--2---:R-:W-:Y:S02]  /*4230*/  IMAD.MOV.U32 R119, RZ, RZ, R106 ;  /* 0x000000ffff777224 */ /* 0x004fe400078e006a */
[----:B---3--:R-:W-:Y:S02]  /*4240*/  IMAD.MOV.U32 R118, RZ, RZ, R104 ;  /* 0x000000ffff767224 */ /* 0x008fe400078e0068 */
[----:B------:R-:W2:Y:S04]  /*4250*/  LDL.LU R104, [R1+0xcc] ;  /* 0x0000cc0001687983 */ /* 0x000ea80000300800 */
[----:B------:R0:W-:Y:S04]  /*4260*/  STL.64 [R1+0x40], R118 ;  /* 0x0000407601007387 */ /* 0x0001e80000100a00 */
[----:B------:R-:W3:Y:S01]  /*4270*/  LDL.LU R106, [R1+0xc8] ;  /* 0x0000c800016a7983 */ /* 0x000ee20000300800 */
[----:B------:R-:W-:-:S02]  /*4280*/  PRMT R93, RZ, 0x7610, R93 ;  /* 0x00007610ff5d7816 */ /* 0x000fc4000000005d */
[----:B------:R-:W-:-:S04]  /*4290*/  PRMT R94, RZ, 0x7610, R94 ;  /* 0x00007610ff5e7816 */ /* 0x000fc8000000005e */
[----:B------:R1:W5:Y:S02]  /*42a0*/  @!P0 LDG.E.U16 R93, [R28.64] ;  /* 0x000000061c5d8981 */ /* 0x000364000c1e1500 */
[----:B-1----:R-:W-:-:S05]  /*42b0*/  IMAD.WIDE R28, R105, 0x2, R2 ;  /* 0x00000002691c7825 */ /* 0x002fca00078e0202 */
[----:B------:R1:W5:Y:S01]  /*42c0*/  @!P0 LDG.E.U16 R94, [R28.64] ;  /* 0x000000061c5e8981 */ /* 0x000362000c1e1500 */
[----:B----4-:R-:W-:Y:S02]  /*42d0*/  IMAD.MOV.U32 R2, RZ, RZ, R107 ;  /* 0x000000ffff027224 */ /* 0x010fe400078e006b */
[----:B------:R-:W-:Y:S02]  /*42e0*/  IMAD.MOV.U32 R3, RZ, RZ, R116 ;  /* 0x000000ffff037224 */ /* 0x000fe400078e0074 */
[----:B-1----:R-:W-:Y:S02]  /*42f0*/  IMAD.WIDE R28, R105, 0x2, R118 ;  /* 0x00000002691c7825 */ /* 0x002fe400078e0276 */
[----:B0-----:R-:W4:Y:S04]  /*4300*/  LDL.LU R118, [R1+0xd0] ;  /* 0x0000d00001767983 */ /* 0x001f280000300800 */
[----:B------:R-:W4:Y:S01]  /*4310*/  LDL.LU R117, [R1+0xd4] ;  /* 0x0000d40001757983 */ /* 0x000f220000300800 */
[----:B------:R-:W-:-:S03]  /*4320*/  PRMT R95, RZ, 0x7610, R95 ;  /* 0x00007610ff5f7816 */ /* 0x000fc6000000005f */
[----:B------:R2:W-:Y:S04]  /*4330*/  STL.64 [R1+0x158], R2 ;  /* 0x0001580201007387 */ /* 0x0005e80000100a00 */
[----:B------:R-:W4:Y:S04]  /*4340*/  LDL.LU R116, [R1+0xd8] ;  /* 0x0000d80001747983 */ /* 0x000f280000300800 */
[----:B------:R-:W4:Y:S04]  /*4350*/  LDL.LU R107, [R1+0xdc] ;  /* 0x0000dc00016b7983 */ /* 0x000f280000300800 */
[----:B------:R0:W4:Y:S02]  /*4360*/  @!P0 LDG.E.U16 R95, [R28.64] ;  /* 0x000000061c5f8981 */ /* 0x000124000c1e1500 */
[----:B0-----:R-:W-:-:S04]  /*4370*/  IMAD.WIDE R28, R105, 0x2, R2 ;  /* 0x00000002691c7825 */ /* 0x001fc800078e0202 */
[----:B--2---:R-:W-:Y:S02]  /*4380*/  IMAD.MOV.U32 R2, RZ, RZ, R104 ;  /* 0x000000ffff027224 */ /* 0x004fe400078e0068 */
[----:B---3--:R-:W-:Y:S02]  /*4390*/  IMAD.MOV.U32 R3, RZ, RZ, R106 ;  /* 0x000000ffff037224 */ /* 0x008fe400078e006a */
[----:B------:R-:W2:Y:S04]  /*43a0*/  LDL.LU R106, [R1+0xe0] ;  /* 0x0000e000016a7983 */ /* 0x000ea80000300800 */
[----:B------:R-:W3:Y:S01]  /*43b0*/  LDL.LU R104, [R1+0xe4] ;  /* 0x0000e40001687983 */ /* 0x000ee20000300800 */
[----:B------:R-:W-:-:S03]  /*43c0*/  PRMT R96, RZ, 0x7610, R96 ;  /* 0x00007610ff607816 */ /* 0x000fc60000000060 */
[----:B------:R0:W-:Y:S04]  /*43d0*/  STS.U16 [R121+0x8000], R32 ;  /* 0x0080002079007388 */ /* 0x0001e80000000400 */
[----:B------:R5:W2:Y:S01]  /*43e0*/  @!P0 LDG.E.U16 R96, [R28.64] ;  /* 0x000000061c608981 */ /* 0x000aa2000c1e1500 */
[----:B0-----:R-:W-:-:S03]  /*43f0*/  PRMT R32, RZ, 0x7610, R32 ;  /* 0x00007610ff207816 */ /* 0x001fc60000000020 */
[----:B------:R-:W-:Y:S01]  /*4400*/  STS.U16 [R121+0x8800], R27 ;  /* 0x0088001b79007388 */ /* 0x000fe20000000400 */
[----:B-----5:R-:W-:-:S03]  /*4410*/  IMAD.WIDE R28, R105, 0x2, R98 ;  /* 0x00000002691c7825 */ /* 0x020fc600078e0262 */
[----:B------:R-:W-:Y:S04]  /*4420*/  STL.64 [R1+0x160], R2 ;  /* 0x0001600201007387 */ /* 0x000fe80000100a00 */
[----:B------:R0:W-:Y:S04]  /*4430*/  STS.U16 [R121+0x9000], R26 ;  /* 0x0090001a79007388 */ /* 0x0001e80000000400 */
[----:B------:R1:W5:Y:S01]  /*4440*/  @!P0 LDG.E.U16 R32, [R28.64] ;  /* 0x000000061c208981 */ /* 0x000362000c1e1500 */
[----:B----4-:R-:W-:Y:S02]  /*4450*/  IMAD.MOV.U32 R119, RZ, RZ, R118 ;  /* 0x000000ffff777224 */ /* 0x010fe400078e0076 */
[----:B------:R-:W-:-:S04]  /*4460*/  IMAD.MOV.U32 R118, RZ, RZ, R117 ;  /* 0x000000ffff767224 */ /* 0x000fc800078e0075 */
[C---:B0-----:R-:W-:Y:S01]  /*4470*/  IMAD.WIDE R26, R105.reuse, 0x2, R118 ;  /* 0x00000002691a7825 */ /* 0x041fe200078e0276 */
[----:B------:R0:W-:Y:S03]  /*4480*/  STL.64 [R1+0x20], R118 ;  /* 0x0000207601007387 */ /* 0x0001e60000100a00 */
[----:B-1----:R-:W-:-:S04]  /*4490*/  IMAD.WIDE R28, R105, 0x2, R2 ;  /* 0x00000002691c7825 */ /* 0x002fc800078e0202 */
[----:B------:R-:W-:Y:S02]  /*44a0*/  IMAD.MOV.U32 R2, RZ, RZ, R107 ;  /* 0x000000ffff027224 */ /* 0x000fe400078e006b */
[----:B------:R-:W-:Y:S01]  /*44b0*/  IMAD.MOV.U32 R3, RZ, RZ, R116 ;  /* 0x000000ffff037224 */ /* 0x000fe200078e0074 */
[----:B0-----:R-:W4:Y:S04]  /*44c0*/  LDL.LU R119, [R1+0xe8] ;  /* 0x0000e80001777983 */ /* 0x001f280000300800 */
[----:B------:R-:W4:Y:S04]  /*44d0*/  LDL.LU R118, [R1+0xec] ;  /* 0x0000ec0001767983 */ /* 0x000f280000300800 */
[----:B------:R-:W4:Y:S04]  /*44e0*/  LDL.LU R124, [R1+0xf0] ;  /* 0x0000f000017c7983 */ /* 0x000f280000300800 */
[----:B------:R-:W4:Y:S04]  /*44f0*/  LDL.LU R123, [R1+0xf4] ;  /* 0x0000f400017b7983 */ /* 0x000f280000300800 */
[----:B------:R-:W-:Y:S04]  /*4500*/  STL.64 [R1+0x168], R2 ;  /* 0x0001680201007387 */ /* 0x000fe80000100a00 */
[----:B------:R-:W5:Y:S01]  /*4510*/  LDL.LU R122, [R1+0xf8] ;  /* 0x0000f800017a7983 */ /* 0x000f620000300800 */
[----:B---3--:R-:W-:-:S03]  /*4520*/  IMAD.MOV.U32 R116, RZ, RZ, R104 ;  /* 0x000000ffff747224 */ /* 0x008fc600078e0068 */
[----:B------:R-:W3:Y:S01]  /*4530*/  LDL.LU R104, [R1+0xfc] ;  /* 0x0000fc0001687983 */ /* 0x000ee20000300800 */
[----:B--2---:R-:W-:-:S03]  /*4540*/  IMAD.MOV.U32 R117, RZ, RZ, R106 ;  /* 0x000000ffff757224 */ /* 0x004fc600078e006a */
[----:B------:R-:W2:Y:S04]  /*4550*/  LDL.LU R107, [R1+0x104] ;  /* 0x00010400016b7983 */ /* 0x000ea80000300800 */
[----:B------:R-:W2:Y:S01]  /*4560*/  LDL.LU R106, [R1+0x108] ;  /* 0x00010800016a7983 */ /* 0x000ea20000300800 */
[----:B------:R-:W-:-:S06]  /*4570*/  PRMT R97, RZ, 0x7610, R97 ;  /* 0x00007610ff617816 */ /* 0x000fcc0000000061 */
[----:B------:R0:W2:Y:S04]  /*4580*/  @!P0 LDG.E.U16 R97, [R28.64] ;  /* 0x000000061c618981 */ /* 0x0000a8000c1e1500 */
[----:B------:R1:W-:Y:S01]  /*4590*/  STS.U16 [R121+0x9800], R25 ;  /* 0x0098001979007388 */ /* 0x0003e20000000400 */
[----:B0-----:R-:W-:Y:S02]  /*45a0*/  PRMT R28, RZ, 0x7610, R28 ;  /* 0x00007610ff1c7816 */ /* 0x001fe4000000001c */
[----:B-1----:R-:W-:-:S04]  /*45b0*/  PRMT R25, RZ, 0x7610, R25 ;  /* 0x00007610ff197816 */ /* 0x002fc80000000019 */
[----:B------:R0:W2:Y:S04]  /*45c0*/  @!P0 LDG.E.U16 R28, [R26.64] ;  /* 0x000000061a1c8981 */ /* 0x0000a8000c1e1500 */
[----:B------:R1:W-:Y:S01]  /*45d0*/  STS.U16 [R121+0xa000], R10 ;  /* 0x00a0000a79007388 */ /* 0x0003e20000000400 */
[----:B0-----:R-:W-:Y:S01]  /*45e0*/  IMAD.WIDE R26, R105, 0x2, R2 ;  /* 0x00000002691a7825 */ /* 0x001fe200078e0202 */
[----:B-1----:R-:W-:-:S04]  /*45f0*/  PRMT R10, RZ, 0x7610, R10 ;  /* 0x00007610ff0a7816 */ /* 0x002fc8000000000a */
[----:B------:R0:W2:Y:S01]  /*4600*/  @!P0 LDG.E.U16 R25, [R26.64] ;  /* 0x000000061a198981 */ /* 0x0000a2000c1e1500 */
[----:B------:R-:W-:Y:S01]  /*4610*/  PRMT R29, RZ, 0x7610, R29 ;  /* 0x00007610ff1d7816 */ /* 0x000fe2000000001d */
[----:B0-----:R-:W-:-:S05]  /*4620*/  IMAD.WIDE R26, R105, 0x2, R116 ;  /* 0x00000002691a7825 */ /* 0x001fca00078e0274 */
[----:B------:R0:W2:Y:S01]  /*4630*/  @!P0 LDG.E.U16 R10, [R26.64] ;  /* 0x000000061a0a8981 */ /* 0x0000a2000c1e1500 */
[----:B----4-:R-:W-:Y:S02]  /*4640*/  IMAD.MOV.U32 R2, RZ, RZ, R123 ;  /* 0x000000ffff027224 */ /* 0x010fe400078e007b */
[----:B------:R-:W-:Y:S01]  /*4650*/  IMAD.MOV.U32 R3, RZ, RZ, R124 ;  /* 0x000000ffff037224 */ /* 0x000fe200078e007c */
[----:B------:R-:W-:Y:S01]  /*4660*/  STS.U16 [R121+0xa800], R9 ;  /* 0x00a8000979007388 */ /* 0x000fe20000000400 */
[----:B0-----:R-:W-:-:S03]  /*4670*/  IMAD.WIDE R26, R105, 0x2, R118 ;  /* 0x00000002691a7825 */ /* 0x001fc600078e0276 */
[----:B------:R0:W-:Y:S04]  /*4680*/  STS.U16 [R121+0xb000], R8 ;  /* 0x00b0000879007388 */ /* 0x0001e80000000400 */
[----:B------:R1:W4:Y:S01]  /*4690*/  @!P0 LDG.E.U16 R29, [R26.64] ;  /* 0x000000061a1d8981 */ /* 0x000322000c1e1500 */
[----:B-----5:R-:W-:Y:S02]  /*46a0*/  IMAD.MOV.U32 R125, RZ, RZ, R122 ;  /* 0x000000ffff7d7224 */ /* 0x020fe400078e007a */
[----:B0-----:R-:W-:Y:S01]  /*46b0*/  IMAD.WIDE R8, R105, 0x2, R2 ;  /* 0x0000000269087825 */ /* 0x001fe200078e0202 */
[----:B-1----:R-:W-:Y:S02]  /*46c0*/  PRMT R26, RZ, 0x7610, R26 ;  /* 0x00007610ff1a7816 */ /* 0x002fe4000000001a */
[----:B------:R-:W-:-:S04]  /*46d0*/  PRMT R27, RZ, 0x7610, R27 ;  /* 0x00007610ff1b7816 */ /* 0x000fc8000000001b */
[----:B------:R0:W5:Y:S04]  /*46e0*/  @!P0 LDG.E.U16 R26, [R8.64] ;  /* 0x00000006081a8981 */ /* 0x000168000c1e1500 */
[----:B------:R-:W-:Y:S01]  /*46f0*/  STS.U16 [R121+0xb800], R7 ;  /* 0x00b8000779007388 */ /* 0x000fe20000000400 */
[----:B---3--:R-:W-:Y:S01]  /*4700*/  IMAD.MOV.U32 R124, RZ, RZ, R104 ;  /* 0x000000ffff7c7224 */ /* 0x008fe200078e0068 */
[----:B------:R-:W-:-:S03]  /*4710*/  LOP3.LUT R104, R121, 0x40, RZ, 0x3c, !PT ;  /* 0x0000004079687812 */ /* 0x000fc600078e3cff */
[----:B0-----:R-:W-:-:S04]  /*4720*/  IMAD.WIDE R8, R105, 0x2, R124 ;  /* 0x0000000269087825 */ /* 0x001fc800078e027c */
[----:B--2---:R-:W-:Y:S01]  /*4730*/  IMAD.MOV.U32 R122, RZ, RZ, R106 ;  /* 0x000000ffff7a7224 */ /* 0x004fe200078e006a */
[----:B------:R0:W2:Y:S01]  /*4740*/  @!P0 LDG.E.U16 R27, [R8.64] ;  /* 0x00000006081b8981 */ /* 0x0000a2000c1e1500 */
[----:B------:R-:W-:-:S03]  /*4750*/  IMAD.MOV.U32 R123, RZ, RZ, R107 ;  /* 0x000000ffff7b7224 */ /* 0x000fc600078e006b */
[----:B------:R1:W-:Y:S01]  /*4760*/  STS.U16 [R104+0x8400], R6 ;  /* 0x0084000668007388 */ /* 0x0003e20000000400 */
[----:B0-----:R-:W-:Y:S01]  /*4770*/  PRMT R8, RZ, 0x7610, R8 ;  /* 0x00007610ff087816 */ /* 0x001fe20000000008 */
[----:B-1----:R-:W-:-:S05]  /*4780*/  IMAD.WIDE R6, R105, 0x2, R122 ;  /* 0x0000000269067825 */ /* 0x002fca00078e027a */
[----:B------:R-:W3:Y:S04]  /*4790*/  @!P0 LDG.E.U16 R8, [R6.64] ;  /* 0x0000000606088981 */ /* 0x000ee8000c1e1500 */
[----:B------:R-:W-:Y:S04]  /*47a0*/  STS.U16 [R104+0x8c00], R5 ;  /* 0x008c000568007388 */ /* 0x000fe80000000400 */
[----:B------:R0:W-:Y:S04]  /*47b0*/  STS.U16 [R104+0x9400], R4 ;  /* 0x0094000468007388 */ /* 0x0001e80000000400 */
[----:B0-----:R-:W3:Y:S04]  /*47c0*/  LDL R4, [R1+0x90] ;  /* 0x0000900001047983 */ /* 0x001ee80000100800 */
[----:B------:R0:W-:Y:S04]  /*47d0*/  STS.U16 [R104+0x9c00], R24 ;  /* 0x009c001868007388 */ /* 0x0001e80000000400 */
[----:B------:R-:W-:Y:S04]  /*47e0*/  STS.U16 [R104+0xa400], R23 ;  /* 0x00a4001768007388 */ /* 0x000fe80000000400 */
[----:B------:R-:W-:Y:S04]  /*47f0*/  STS.U16 [R104+0xac00], R22 ;  /* 0x00ac001668007388 */ /* 0x000fe80000000400 */
[----:B------:R-:W-:Y:S04]  /*4800*/  STS.U16 [R104+0xb400], R21 ;  /* 0x00b4001568007388 */ /* 0x000fe80000000400 */
[----:B------:R-:W-:Y:S04]  /*4810*/  STS.U16 [R104+0xbc00], R20 ;  /* 0x00bc001468007388 */ /* 0x000fe80000000400 */
[----:B------:R-:W-:Y:S04]  /*4820*/  STS.U16 [R0], R19 ;  /* 0x0000001300007388 */ /* 0x000fe80000000400 */
[----:B------:R-:W-:Y:S04]  /*4830*/  STS.U16 [R0+0x400], R18 ;  /* 0x0004001200007388 */ /* 0x000fe80000000400 */
[----:B------:R-:W-:Y:S04]  /*4840*/  STS.U16 [R0+0x800], R17 ;  /* 0x0008001100007388 */ /* 0x000fe80000000400 */
[----:B------:R-:W-:Y:S04]  /*4850*/  STS.U16 [R0+0xc00], R16 ;  /* 0x000c001000007388 */ /* 0x000fe80000000400 */
[----:B------:R-:W-:Y:S04]  /*4860*/  STS.U16 [R0+0x1000], R15 ;  /* 0x0010000f00007388 */ /* 0x000fe80000000400 */
[----:B------:R-:W-:Y:S04]  /*4870*/  STS.U16 [R0+0x1400], R14 ;  /* 0x0014000e00007388 */ /* 0x000fe80000000400 */
[----:B------:R-:W-:Y:S04]  /*4880*/  STS.U16 [R0+0x1800], R13 ;  /* 0x0018000d00007388 */ /* 0x000fe80000000400 */
[----:B------:R-:W-:Y:S04]  /*4890*/  STS.U16 [R0+0x1c00], R12 ;  /* 0x001c000c00007388 */ /* 0x000fe80000000400 */
[----:B------:R-:W-:Y:S04]  /*48a0*/  STS.U16 [R0+0x2000], R11 ;  /* 0x0020000b00007388 */ /* 0x000fe80000000400 */
[----:B------:R1:W-:Y:S04]  /*48b0*/  STS.U16 [R0+0x2400], R30 ;  /* 0x0024001e00007388 */ /* 0x0003e80000000400 */
[----:B------:R0:W-:Y:S04]  /*48c0*/  STS.U16 [R0+0x2800], R31 ;  /* 0x0028001f00007388 */ /* 0x0001e80000000400 */
        /* <DEDUP_REMOVED lines=17> */
[----:B----4-:R-:W-:Y:S04]  /*49e0*/  STS.U16 [R0+0x7000], R29 ;  /* 0x0070001d00007388 */ /* 0x010fe80000000400 */
[----:B-----5:R-:W-:Y:S01]  /*49f0*/  STS.U16 [R0+0x7400], R26 ;  /* 0x0074001a00007388 */ /* 0x020fe20000000400 */
[----:B0-----:R-:W-:Y:S01]  /*4a00*/  LOP3.LUT R24, R120, 0x40, RZ, 0x3c, !PT ;  /* 0x0000004078187812 */ /* 0x001fe200078e3cff */
[----:B-1----:R-:W-:-:S02]  /*4a10*/  IMAD.MOV.U32 R30, RZ, RZ, R98 ;  /* 0x000000ffff1e7224 */ /* 0x002fc400078e0062 */
[----:B------:R-:W-:Y:S01]  /*4a20*/  IMAD.MOV.U32 R31, RZ, RZ, R99 ;  /* 0x000000ffff1f7224 */ /* 0x000fe200078e0063 */
[----:B--2---:R-:W-:Y:S04]  /*4a30*/  STS.U16 [R0+0x7800], R27 ;  /* 0x0078001b00007388 */ /* 0x004fe80000000400 */
[----:B---3--:R-:W-:Y:S04]  /*4a40*/  STS.U16 [R0+0x7c00], R8 ;  /* 0x007c000800007388 */ /* 0x008fe80000000400 */
[----:B------:R-:W-:Y:S06]  /*4a50*/  BAR.SYNC.DEFER_BLOCKING 0x0 ;  /* 0x0000000000007b1d */ /* 0x000fec0000010000 */
[----:B------:R-:W-:Y:S04]  /*4a60*/  LDSM.16.M88.4 R16, [R4] ;  /* 0x000000000410783b */ /* 0x000fe80000000200 */
[----:B------:R-:W0:Y:S04]  /*4a70*/  LDSM.16.MT88.4 R92, [R120+0x8080] ;  /* 0x00808000785c783b */ /* 0x000e280000004200 */
[----:B------:R-:W1:Y:S04]  /*4a80*/  LDSM.16.M88.4 R12, [R4+0x2000] ;  /* 0x00200000040c783b */ /* 0x000e680000000200 */
[----:B------:R-:W2:Y:S04]  /*4a90*/  LDSM.16.MT88.4 R20, [R120+0x8000] ;  /* 0x008000007814783b */ /* 0x000ea80000004200 */
[----:B------:R-:W3:Y:S04]  /*4aa0*/  LDSM.16.MT88.4 R104, [R24+0x8000] ;  /* 0x008000001868783b */ /* 0x000ee80000004200 */
[----:B------:R0:W4:Y:S04]  /*4ab0*/  LDSM.16.MT88.4 R96, [R24+0x8080] ;  /* 0x008080001860783b */ /* 0x0001280000004200 */
[----:B------:R-:W5:Y:S04]  /*4ac0*/  LDSM.16.M88.4 R8, [R4+0x4000] ;  /* 0x004000000408783b */ /* 0x000f680000000200 */
[----:B------:R-:W3:Y:S04]  /*4ad0*/  LDSM.16.M88.4 R4, [R4+0x6000] ;  /* 0x006000000404783b */ /* 0x000ee80000000200 */
[----:B------:R-:W4:Y:S01]  /*4ae0*/  LDSM.16.MT88.4 R40, [R120+0x9000] ;  /* 0x009000007828783b */ /* 0x000f220000004200 */
[C---:B0-----:R-:W-:Y:S07]  /*4af0*/  HMMA.16816.F32 R24, R92.reuse, R16, R112 ;  /* 0x000000105c18723c */ /* 0x041fee0000001870 */
[----:B------:R-:W-:Y:S01]  /*4b00*/  IMAD.MOV.U32 R112, RZ, RZ, R30 ;  /* 0x000000ffff707224 */ /* 0x000fe200078e001e */
[----:B-1----:R-:W-:Y:S01]  /*4b10*/  HMMA.16816.F32 R32, R92, R12, R108 ;  /* 0x0000000c5c20723c */ /* 0x002fe2000000186c */
[----:B------:R-:W-:-:S02]  /*4b20*/  IMAD.MOV.U32 R114, RZ, RZ, R118 ;  /* 0x000000ffff727224 */ /* 0x000fc400078e0076 */
[----:B------:R-:W-:-:S04]  /*4b30*/  IMAD.MOV.U32 R115, RZ, RZ, R119 ;  /* 0x000000ffff737224 */ /* 0x000fc800078e0077 */
[----:B------:R-:W-:Y:S01]  /*4b40*/  IMAD.MOV.U32 R110, RZ, RZ, R116 ;  /* 0x000000ffff6e7224 */ /* 0x000fe200078e0074 */
[----:B--2---:R-:W-:Y:S01]  /*4b50*/  HMMA.16816.F32 R72, R20, R16, R72 ;  /* 0x000000101448723c */ /* 0x004fe20000001848 */
[----:B------:R-:W-:-:S07]  /*4b60*/  IMAD.MOV.U32 R111, RZ, RZ, R117 ;  /* 0x000000ffff6f7224 */ /* 0x000fce00078e0075 */
[-C--:B---3--:R-:W-:Y:S08]  /*4b70*/  HMMA.16816.F32 R116, R104, R16.reuse, R56 ;  /* 0x000000106874723c */ /* 0x088ff00000001838 */
[----:B----4-:R-:W-:Y:S07]  /*4b80*/  HMMA.16816.F32 R76, R96, R16, R76 ;  /* 0x00000010604c723c */ /* 0x010fee000000184c */
[----:B------:R-:W-:-:S02]  /*4b90*/  IMAD.MOV.U32 R16, RZ, RZ, R112 ;  /* 0x000000ffff107224 */ /* 0x000fc400078e0070 */
[----:B------:R-:W2:Y:S01]  /*4ba0*/  LDL R112, [R1+0x110] ;  /* 0x0001100001707983 */ /* 0x000ea20000100800 */
[C---:B------:R-:W-:Y:S08]  /*4bb0*/  HMMA.16816.F32 R52, R20.reuse, R12, R52 ;  /* 0x0000000c1434723c */ /* 0x040ff00000001834 */
[C---:B-----5:R-:W-:Y:S08]  /*4bc0*/  HMMA.16816.F32 R44, R20.reuse, R8, R44 ;  /* 0x00000008142c723c */ /* 0x060ff0000000182c */
[----:B------:R-:W-:Y:S01]  /*4bd0*/  HMMA.16816.F32 R20, R20, R4, R36 ;  /* 0x000000041414723c */ /* 0x000fe20000001824 */
[----:B------:R-:W0:Y:S01]  /*4be0*/  LDSM.16.MT88.4 R36, [R120+0x9080] ;  /* 0x009080007824783b */ /* 0x000e220000004200 */
[----:B------:R-:W-:-:S06]  /*4bf0*/  IMAD.MOV.U32 R113, RZ, RZ, R31 ;  /* 0x000000ffff717224 */ /* 0x000fcc00078e001f */
[----:B------:R-:W-:Y:S01]  /*4c00*/  HMMA.16816.F32 R28, R92, R8, R100 ;  /* 0x000000085c1c723c */ /* 0x000fe20000001864 */
[----:B------:R-:W-:Y:S01]  /*4c10*/  IMAD.MOV.U32 R17, RZ, RZ, R113 ;  /* 0x000000ffff117224 */ /* 0x000fe200078e0071 */
[----:B------:R-:W-:Y:S01]  /*4c20*/  LOP3.LUT R113, R120, 0x40, RZ, 0x3c, !PT ;  /* 0x0000004078717812 */ /* 0x000fe200078e3cff */
[----:B------:R-:W-:Y:S02]  /*4c30*/  IMAD.MOV.U32 R58, RZ, RZ, R110 ;  /* 0x000000ffff3a7224 */ /* 0x000fe400078e006e */
[----:B------:R-:W-:-:S03]  /*4c40*/  IMAD.MOV.U32 R59, RZ, RZ, R111 ;  /* 0x000000ffff3b7224 */ /* 0x000fc600078e006f */
[----:B------:R-:W-:Y:S08]  /*4c50*/  HMMA.16816.F32 R48, R92, R4, R48 ;  /* 0x000000045c30723c */ /* 0x000ff00000001830 */
[C---:B------:R-:W-:Y:S08]  /*4c60*/  HMMA.16816.F32 R108, R104.reuse, R12, R60 ;  /* 0x0000000c686c723c */ /* 0x040ff0000000183c */
[C---:B------:R-:W-:Y:S08]  /*4c70*/  HMMA.16816.F32 R100, R104.reuse, R8, R64 ;  /* 0x000000086864723c */ /* 0x040ff00000001840 */
[----:B------:R-:W-:Y:S01]  /*4c80*/  HMMA.16816.F32 R92, R104, R4, R68 ;  /* 0x00000004685c723c */ /* 0x000fe20000001844 */
[----:B------:R-:W1:Y:S04]  /*4c90*/  LDSM.16.MT88.4 R104, [R113+0x9000] ;  /* 0x009000007168783b */ /* 0x000e680000004200 */
[----:B------:R-:W-:Y:S03]  /*4ca0*/  LDSM.16.MT88.4 R68, [R120+0xa000] ;  /* 0x00a000007844783b */ /* 0x000fe60000004200 */
[----:B------:R-:W-:Y:S07]  /*4cb0*/  HMMA.16816.F32 R80, R96, R12, R80 ;  /* 0x0000000c6050723c */ /* 0x000fee0000001850 */
[----:B------:R-:W-:Y:S01]  /*4cc0*/  IMAD.MOV.U32 R12, RZ, RZ, R58 ;  /* 0x000000ffff0c7224 */ /* 0x000fe200078e003a */
[----:B------:R-:W-:Y:S01]  /*4cd0*/  HMMA.16816.F32 R72, R40, R18, R72 ;  /* 0x000000122848723c */ /* 0x000fe20000001848 */
[----:B------:R-:W-:-:S07]  /*4ce0*/  IMAD.MOV.U32 R13, RZ, RZ, R59 ;  /* 0x000000ffff0d7224 */ /* 0x000fce00078e003b */
[C---:B------:R-:W-:Y:S08]  /*4cf0*/  HMMA.16816.F32 R52, R40.reuse, R14, R52 ;  /* 0x0000000e2834723c */ /* 0x040ff00000001834 */
[C---:B------:R-:W-:Y:S08]  /*4d00*/  HMMA.16816.F32 R44, R40.reuse, R10, R44 ;  /* 0x0000000a282c723c */ /* 0x040ff0000000182c */
[----:B------:R-:W-:Y:S08]  /*4d10*/  HMMA.16816.F32 R40, R40, R6, R20 ;  /* 0x000000062828723c */ /* 0x000ff00000001814 */
[C---:B0-----:R-:W-:Y:S08]  /*4d20*/  HMMA.16816.F32 R56, R36.reuse, R18, R24 ;  /* 0x000000122438723c */ /* 0x041ff00000001818 */
[C---:B------:R-:W-:Y:S08]  /*4d30*/  HMMA.16816.F32 R60, R36.reuse, R14, R32 ;  /* 0x0000000e243c723c */ /* 0x040ff00000001820 */
[----:B------:R-:W-:Y:S08]  /*4d40*/  HMMA.16816.F32 R64, R36, R10, R28 ;  /* 0x0000000a2440723c */ /* 0x000ff0000000181c */
[C---:B------:R-:W-:Y:S08]  /*4d50*/  HMMA.16816.F32 R84, R96.reuse, R8, R84 ;  /* 0x000000086054723c */ /* 0x040ff00000001854 */
[----:B------:R-:W-:Y:S01]  /*4d60*/  HMMA.16816.F32 R88, R96, R4, R88 ;  /* 0x000000046058723c */ /* 0x000fe20000001858 */
[----:B------:R-:W0:Y:S01]  /*4d70*/  LDSM.16.MT88.4 R96, [R113+0x9080] ;  /* 0x009080007160783b */ /* 0x000e220000004200 */
[----:B------:R-:W-:-:S02]  /*4d80*/  IMAD.MOV.U32 R8, RZ, RZ, R114 ;  /* 0x000000ffff087224 */ /* 0x000fc400078e0072 */
[----:B------:R-:W-:-:S04]  /*4d90*/  IMAD.MOV.U32 R9, RZ, RZ, R115 ;  /* 0x000000ffff097224 */ /* 0x000fc800078e0073 */
[----:B-1----:R-:W-:Y:S08]  /*4da0*/  HMMA.16816.F32 R116, R104, R18, R116 ;  /* 0x000000126874723c */ /* 0x002ff00000001874 */
[----:B------:R-:W-:Y:S01]  /*4db0*/  HMMA.16816.F32 R48, R36, R6, R48 ;  /* 0x000000062430723c */ /* 0x000fe20000001830 */
[----:B------:R-:W-:Y:S07]  /*4dc0*/  LDSM.16.MT88.4 R36, [R120+0xa080] ;  /* 0x00a080007824783b */ /* 0x000fee0000004200 */
[C---:B0-----:R-:W-:Y:S08]  /*4dd0*/  HMMA.16816.F32 R76, R96.reuse, R18, R76 ;  /* 0x00000012604c723c */ /* 0x041ff0000000184c */
[C---:B------:R-:W-:Y:S08]  /*4de0*/  HMMA.16816.F32 R80, R96.reuse, R14, R80 ;  /* 0x0000000e6050723c */ /* 0x040ff00000001850 */
[C---:B------:R-:W-:Y:S08]  /*4df0*/  HMMA.16816.F32 R84, R96.reuse, R10, R84 ;  /* 0x0000000a6054723c */ /* 0x040ff00000001854 */
[----:B------:R-:W-:Y:S01]  /*4e00*/  HMMA.16816.F32 R88, R96, R6, R88 ;  /* 0x000000066058723c */ /* 0x000fe20000001858 */
[----:B--2---:R-:W0:Y:S04]  /*4e10*/  LDSM.16.M88.4 R32, [R112] ;  /* 0x000000007020783b */ /* 0x004e280000000200 */
[----:B------:R-:W1:Y:S04]  /*4e20*/  LDSM.16.M88.4 R28, [R112+0x2000] ;  /* 0x00200000701c783b */ /* 0x000e680000000200 */
[----:B------:R-:W2:Y:S04]  /*4e30*/  LDSM.16.M88.4 R24, [R112+0x4000] ;  /* 0x004000007018783b */ /* 0x000ea80000000200 */
[----:B------:R3:W4:Y:S02]  /*4e40*/  LDSM.16.M88.4 R20, [R112+0x6000] ;  /* 0x006000007014783b */ /* 0x0007240000000200 */
[C---:B---3--:R-:W-:Y:S08]  /*4e50*/  HMMA.16816.F32 R112, R104.reuse, R14, R108 ;  /* 0x0000000e6870723c */ /* 0x048ff0000000186c */
[C---:B------:R-:W-:Y:S08]  /*4e60*/  HMMA.16816.F32 R108, R104.reuse, R10, R100 ;  /* 0x0000000a686c723c */ /* 0x040ff00000001864 */
[----:B------:R-:W-:Y:S01]  /*4e70*/  HMMA.16816.F32 R100, R104, R6, R92 ;  /* 0x000000066864723c */ /* 0x000fe2000000185c */
[----:B------:R-:W-:Y:S06]  /*4e80*/  LDSM.16.MT88.4 R92, [R120+0xb080] ;  /* 0x00b08000785c783b */ /* 0x000fec0000004200 */
[----:B------:R-:W-:Y:S01]  /*4e90*/  LOP3.LUT R105, R120, 0x40, RZ, 0x3c, !PT ;  /* 0x0000004078697812 */ /* 0x000fe200078e3cff */
[----:B0-----:R-:W-:Y:S01]  /*4ea0*/  HMMA.16816.F32 R72, R68, R32, R72 ;  /* 0x000000204448723c */ /* 0x001fe20000001848 */
[----:B------:R-:W-:-:S02]  /*4eb0*/  IMAD.MOV.U32 R106, RZ, RZ, R12 ;  /* 0x000000ffff6a7224 */ /* 0x000fc400078e000c */
[----:B------:R-:W-:Y:S01]  /*4ec0*/  IMAD.MOV.U32 R107, RZ, RZ, R13 ;  /* 0x000000ffff6b7224 */ /* 0x000fe200078e000d */
[----:B------:R-:W-:Y:S04]  /*4ed0*/  LDSM.16.MT88.4 R96, [R105+0xa080] ;  /* 0x00a080006960783b */ /* 0x000fe80000004200 */
[C---:B-1----:R-:W-:Y:S01]  /*4ee0*/  HMMA.16816.F32 R52, R68.reuse, R28, R52 ;  /* 0x0000001c4434723c */ /* 0x042fe20000001834 */
[----:B------:R-:W-:Y:S07]  /*4ef0*/  LDSM.16.MT88.4 R12, [R120+0xb000] ;  /* 0x00b00000780c783b */ /* 0x000fee0000004200 */
[C---:B--2---:R-:W-:Y:S08]  /*4f00*/  HMMA.16816.F32 R44, R68.reuse, R24, R44 ;  /* 0x00000018442c723c */ /* 0x044ff0000000182c */
[----:B----4-:R-:W-:Y:S01]  /*4f10*/  HMMA.16816.F32 R40, R68, R20, R40 ;  /* 0x000000144428723c */ /* 0x010fe20000001828 */
[----:B------:R-:W0:Y:S01]  /*4f20*/  LDSM.16.MT88.4 R68, [R105+0xa000] ;  /* 0x00a000006944783b */ /* 0x000e220000004200 */
[----:B------:R-:W-:-:S04]  /*4f30*/  IMAD.MOV.U32 R104, RZ, RZ, c[0x0][0x18c] ;  /* 0x00006300ff687624 */ /* 0x000fc800078e00ff */
[----:B------:R-:W-:Y:S02]  /*4f40*/  IMAD.SHL.U32 R104, R104, 0x40, RZ ;  /* 0x0000004068687824 */ /* 0x000fe400078e00ff */
[----:B------:R-:W-:Y:S02]  /*4f50*/  HMMA.16816.F32 R56, R36, R32, R56 ;  /* 0x000000202438723c */ /* 0x000fe40000001838 */
[----:B------:R-:W-:-:S06]  /*4f60*/  IMAD.WIDE R122, R104, 0x2, R122 ;  /* 0x00000002687a7825 */ /* 0x000fcc00078e027a */
[C---:B------:R-:W-:Y:S08]  /*4f70*/  HMMA.16816.F32 R60, R36.reuse, R28, R60 ;  /* 0x0000001c243c723c */ /* 0x040ff0000000183c */
[C---:B------:R-:W-:Y:S08]  /*4f80*/  HMMA.16816.F32 R4, R36.reuse, R24, R64 ;  /* 0x000000182404723c */ /* 0x040ff00000001840 */
[----:B------:R-:W-:Y:S07]  /*4f90*/  HMMA.16816.F32 R48, R36, R20, R48 ;  /* 0x000000142430723c */ /* 0x000fee0000001830 */
[----:B------:R-:W-:-:S02]  /*4fa0*/  IMAD.MOV.U32 R38, RZ, RZ, R16 ;  /* 0x000000ffff267224 */ /* 0x000fc400078e0010 */
[----:B------:R-:W-:Y:S02]  /*4fb0*/  IMAD.MOV.U32 R39, RZ, RZ, R17 ;  /* 0x000000ffff277224 */ /* 0x000fe400078e0011 */
[-C--:B0-----:R-:W-:Y:S07]  /*4fc0*/  HMMA.16816.F32 R16, R68, R32.reuse, R116 ;  /* 0x000000204410723c */ /* 0x081fee0000001874 */
[----:B------:R-:W-:Y:S01]  /*4fd0*/  IMAD.MOV.U32 R116, RZ, RZ, R8 ;  /* 0x000000ffff747224 */ /* 0x000fe200078e0008 */
[----:B------:R-:W-:Y:S01]  /*4fe0*/  HMMA.16816.F32 R76, R96, R32, R76 ;  /* 0x00000020604c723c */ /* 0x000fe2000000184c */
[----:B------:R-:W-:-:S06]  /*4ff0*/  IMAD.MOV.U32 R117, RZ, RZ, R9 ;  /* 0x000000ffff757224 */ /* 0x000fcc00078e0009 */
[----:B------:R-:W-:Y:S01]  /*5000*/  IMAD.MOV.U32 R32, RZ, RZ, R38 ;  /* 0x000000ffff207224 */ /* 0x000fe200078e0026 */
[----:B------:R-:W-:Y:S01]  /*5010*/  HMMA.16816.F32 R8, R68, R28, R112 ;  /* 0x0000001c4408723c */ /* 0x000fe20000001870 */
[----:B------:R-:W-:-:S07]  /*5020*/  IMAD.MOV.U32 R33, RZ, RZ, R39 ;  /* 0x000000ffff217224 */ /* 0x000fce00078e0027 */
[----:B------:R-:W-:Y:S01]  /*5030*/  HMMA.16816.F32 R80, R96, R28, R80 ;  /* 0x0000001c6050723c */ /* 0x000fe20000001850 */
[----:B------:R-:W2:Y:S04]  /*5040*/  LDL.LU.64 R28, [R1+0x20] ;  /* 0x00002000011c7983 */ /* 0x000ea80000300a00 */
[----:B------:R-:W-:Y:S03]  /*5050*/  STL [R1+0x108], R122 ;  /* 0x0001087a01007387 */ /* 0x000fe60000100800 */
[C---:B------:R-:W-:Y:S01]  /*5060*/  HMMA.16816.F32 R72, R12.reuse, R34, R72 ;  /* 0x000000220c48723c */ /* 0x040fe20000001848 */
[----:B------:R-:W-:Y:S07]  /*5070*/  STL [R1+0x104], R123 ;  /* 0x0001047b01007387 */ /* 0x000fee0000100800 */
[C---:B------:R-:W-:Y:S08]  /*5080*/  HMMA.16816.F32 R52, R12.reuse, R30, R52 ;  /* 0x0000001e0c34723c */ /* 0x040ff00000001834 */
[C---:B------:R-:W-:Y:S08]  /*5090*/  HMMA.16816.F32 R44, R12.reuse, R26, R44 ;  /* 0x0000001a0c2c723c */ /* 0x040ff0000000182c */
[----:B------:R-:W-:Y:S07]  /*50a0*/  HMMA.16816.F32 R36, R12, R22, R40 ;  /* 0x000000160c24723c */ /* 0x000fee0000001828 */
[----:B------:R-:W-:-:S02]  /*50b0*/  IMAD.WIDE R12, R104, 0x2, R2 ;  /* 0x00000002680c7825 */ /* 0x000fc400078e0202 */
[----:B------:R-:W3:Y:S02]  /*50c0*/  LDL.LU.64 R2, [R1+0x168] ;  /* 0x0001680001027983 */ /* 0x000ee40000300a00 */
[C---:B------:R-:W-:Y:S02]  /*50d0*/  IMAD.WIDE R124, R104.reuse, 0x2, R124 ;  /* 0x00000002687c7825 */ /* 0x040fe400078e027c */
[----:B------:R-:W4:Y:S01]  /*50e0*/  LDL.LU.64 R118, [R1+0x40] ;  /* 0x0000400001767983 */ /* 0x000f220000300a00 */
[C---:B------:R-:W-:Y:S03]  /*50f0*/  HMMA.16816.F32 R64, R68.reuse, R24, R108 ;  /* 0x000000184440723c */ /* 0x040fe6000000186c */
[----:B------:R-:W-:Y:S04]  /*5100*/  STL [R1+0xfc], R124 ;  /* 0x0000fc7c01007387 */ /* 0x000fe80000100800 */
[----:B------:R-:W-:Y:S01]  /*5110*/  STL [R1+0xf8], R125 ;  /* 0x0000f87d01007387 */ /* 0x000fe20000100800 */
[-C--:B------:R-:W-:Y:S03]  /*5120*/  HMMA.16816.F32 R68, R68, R20.reuse, R100 ;  /* 0x000000144444723c */ /* 0x080fe60000001864 */
[----:B------:R-:W-:Y:S04]  /*5130*/  STL [R1+0xf4], R12 ;  /* 0x0000f40c01007387 */ /* 0x000fe80000100800 */
[----:B------:R0:W-:Y:S01]  /*5140*/  STL [R1+0xf0], R13 ;  /* 0x0000f00d01007387 */ /* 0x0001e20000100800 */
[----:B------:R-:W-:Y:S07]  /*5150*/  HMMA.16816.F32 R88, R96, R20, R88 ;  /* 0x000000146058723c */ /* 0x000fee0000001858 */
[----:B---3--:R-:W-:-:S02]  /*5160*/  IMAD.WIDE R20, R104, 0x2, R2 ;  /* 0x0000000268147825 */ /* 0x008fc400078e0202 */
[----:B------:R-:W3:Y:S02]  /*5170*/  LDL.LU.64 R2, [R1+0x160] ;  /* 0x0001600001027983 */ /* 0x000ee40000300a00 */
[----:B------:R-:W-:-:S04]  /*5180*/  IMAD.WIDE R14, R104, 0x2, R116 ;  /* 0x00000002680e7825 */ /* 0x000fc800078e0274 */
[C---:B0-----:R-:W-:Y:S01]  /*5190*/  IMAD.WIDE R12, R104.reuse, 0x2, R106 ;  /* 0x00000002680c7825 */ /* 0x041fe200078e026a */
[----:B------:R-:W-:Y:S04]  /*51a0*/  STL [R1+0xec], R14 ;  /* 0x0000ec0e01007387 */ /* 0x000fe80000100800 */
[----:B------:R-:W5:Y:S04]  /*51b0*/  LDL.LU.64 R116, [R1+0x48] ;  /* 0x0000480001747983 */ /* 0x000f680000300a00 */
[----:B------:R3:W-:Y:S04]  /*51c0*/  STL [R1+0xe8], R15 ;  /* 0x0000e80f01007387 */ /* 0x0007e80000100800 */
[----:B------:R-:W-:Y:S04]  /*51d0*/  STL [R1+0xe4], R12 ;  /* 0x0000e40c01007387 */ /* 0x000fe80000100800 */
[----:B------:R-:W4:Y:S04]  /*51e0*/  LDL.LU.64 R106, [R1+0x50] ;  /* 0x00005000016a7983 */ /* 0x000f280000300a00 */
[----:B------:R2:W-:Y:S04]  /*51f0*/  STL [R1+0xe0], R13 ;  /* 0x0000e00d01007387 */ /* 0x0005e80000100800 */
[----:B------:R-:W-:Y:S04]  /*5200*/  STL [R1+0xdc], R20 ;  /* 0x0000dc1401007387 */ /* 0x000fe80000100800 */
[----:B------:R-:W-:Y:S01]  /*5210*/  STL [R1+0xd8], R21 ;  /* 0x0000d81501007387 */ /* 0x000fe20000100800 */
[----:B---3--:R-:W-:-:S03]  /*5220*/  IMAD.WIDE R14, R104, 0x2, R2 ;  /* 0x00000002680e7825 */ /* 0x008fc600078e0202 */
[----:B------:R-:W3:Y:S01]  /*5230*/  LDL.LU.64 R2, [R1+0x158] ;  /* 0x0001580001027983 */ /* 0x000ee20000300a00 */
[C---:B--2---:R-:W-:Y:S01]  /*5240*/  IMAD.WIDE R12, R104.reuse, 0x2, R28 ;  /* 0x00000002680c7825 */ /* 0x044fe200078e021c */
[----:B------:R-:W-:Y:S02]  /*5250*/  HMMA.16816.F32 R84, R96, R24, R84 ;  /* 0x000000186054723c */ /* 0x000fe40000001854 */
[----:B------:R-:W0:Y:S04]  /*5260*/  LDSM.16.MT88.4 R96, [R105+0xb000] ;  /* 0x00b000006960783b */ /* 0x000e280000004200 */
[----:B------:R-:W-:Y:S04]  /*5270*/  STL [R1+0xd4], R12 ;  /* 0x0000d40c01007387 */ /* 0x000fe80000100800 */
[----:B------:R-:W2:Y:S04]  /*5280*/  LDL.LU.64 R24, [R1+0x58] ;  /* 0x0000580001187983 */ /* 0x000ea80000300a00 */
[----:B------:R1:W-:Y:S02]  /*5290*/  STL [R1+0xd0], R13 ;  /* 0x0000d00d01007387 */ /* 0x0003e40000100800 */
[----:B-1----:R-:W-:-:S02]  /*52a0*/  IMAD.WIDE R12, R104, 0x2, R32 ;  /* 0x00000002680c7825 */ /* 0x002fc400078e0220 */
[----:B------:R-:W2:Y:S04]  /*52b0*/  LDL.LU.64 R32, [R1+0x60] ;  /* 0x0000600001207983 */ /* 0x000ea80000300a00 */
[----:B------:R-:W-:Y:S04]  /*52c0*/  STL [R1+0xcc], R14 ;  /* 0x0000cc0e01007387 */ /* 0x000fe80000100800 */
[----:B------:R3:W-:Y:S02]  /*52d0*/  STL [R1+0xc8], R15 ;  /* 0x0000c80f01007387 */ /* 0x0007e40000100800 */
[----:B---3--:R-:W-:-:S02]  /*52e0*/  IMAD.WIDE R14, R104, 0x2, R2 ;  /* 0x00000002680e7825 */ /* 0x008fc400078e0202 */
[----:B------:R-:W3:Y:S04]  /*52f0*/  LDL.LU.64 R2, [R1+0x150] ;  /* 0x0001500001027983 */ /* 0x000ee80000300a00 */
[----:B------:R-:W-:Y:S04]  /*5300*/  STL [R1+0xc4], R12 ;  /* 0x0000c40c01007387 */ /* 0x000fe80000100800 */
[----:B------:R3:W-:Y:S04]  /*5310*/  STL [R1+0xc0], R13 ;  /* 0x0000c00d01007387 */ /* 0x0007e80000100800 */
[----:B------:R-:W-:Y:S04]  /*5320*/  STL [R1+0x3c], R14 ;  /* 0x00003c0e01007387 */ /* 0x000fe80000100800 */
[----:B------:R-:W2:Y:S04]  /*5330*/  LDL.LU.64 R28, [R1+0x68] ;  /* 0x00006800011c7983 */ /* 0x000ea80000300a00 */
[----:B------:R-:W-:Y:S01]  /*5340*/  STL [R1+0x38], R15 ;  /* 0x0000380f01007387 */ /* 0x000fe20000100800 */
[----:B---3--:R-:W-:-:S03]  /*5350*/  IMAD.WIDE R12, R104, 0x2, R2 ;  /* 0x00000002680c7825 */ /* 0x008fc600078e0202 */
[----:B------:R-:W3:Y:S01]  /*5360*/  LDL.LU.64 R2, [R1+0x148] ;  /* 0x0001480001027983 */ /* 0x000ee20000300a00 */
[-C--:B------:R-:W-:Y:S08]  /*5370*/  HMMA.16816.F32 R112, R92, R34.reuse, R56 ;  /* 0x000000225c70723c */ /* 0x080ff00000001838 */
[----:B0-----:R-:W-:Y:S07]  /*5380*/  HMMA.16816.F32 R56, R96, R34, R16 ;  /* 0x000000226038723c */ /* 0x001fee0000001810 */
[----:B----4-:R-:W-:-:S05]  /*5390*/  IMAD.WIDE R16, R104, 0x2, R118 ;  /* 0x0000000268107825 */ /* 0x010fca00078e0276 */
[----:B------:R-:W-:Y:S04]  /*53a0*/  STL [R1+0x34], R16 ;  /* 0x0000341001007387 */ /* 0x000fe80000100800 */
[----:B------:R-:W-:Y:S04]  /*53b0*/  STL [R1+0x30], R17 ;  /* 0x0000301101007387 */ /* 0x000fe80000100800 */
[----:B------:R-:W4:Y:S04]  /*53c0*/  LDL.LU.64 R118, [R1+0x70] ;  /* 0x0000700001767983 */ /* 0x000f280000300a00 */
[----:B------:R-:W-:Y:S04]  /*53d0*/  STL [R1+0x2c], R12 ;  /* 0x00002c0c01007387 */ /* 0x000fe80000100800 */
[----:B------:R3:W-:Y:S02]  /*53e0*/  STL [R1+0x28], R13 ;  /* 0x0000280d01007387 */ /* 0x0007e40000100800 */
[----:B---3--:R-:W-:-:S02]  /*53f0*/  IMAD.WIDE R12, R104, 0x2, R2 ;  /* 0x00000002680c7825 */ /* 0x008fc400078e0202 */
[----:B------:R-:W3:Y:S01]  /*5400*/  LDL.LU.64 R2, [R1+0x140] ;  /* 0x0001400001027983 */ /* 0x000ee20000300a00 */
[-C--:B------:R-:W-:Y:S08]  /*5410*/  HMMA.16816.F32 R108, R92, R30.reuse, R60 ;  /* 0x0000001e5c6c723c */ /* 0x080ff0000000183c */
[----:B------:R-:W-:Y:S07]  /*5420*/  HMMA.16816.F32 R60, R96, R30, R8 ;  /* 0x0000001e603c723c */ /* 0x000fee0000001808 */
[----:B-----5:R-:W-:-:S02]  /*5430*/  IMAD.WIDE R8, R104, 0x2, R116 ;  /* 0x0000000268087825 */ /* 0x020fc400078e0274 */
[----:B------:R-:W5:Y:S02]  /*5440*/  LDL.LU.64 R116, [R1+0x78] ;  /* 0x0000780001747983 */ /* 0x000f640000300a00 */
[C---:B------:R-:W-:Y:S02]  /*5450*/  IMAD.WIDE R10, R104.reuse, 0x2, R106 ;  /* 0x00000002680a7825 */ /* 0x040fe400078e026a */
[----:B------:R-:W-:Y:S04]  /*5460*/  STL [R1+0x24], R8 ;  /* 0x0000240801007387 */ /* 0x000fe80000100800 */
[----:B------:R-:W-:Y:S04]  /*5470*/  STL [R1+0x20], R9 ;  /* 0x0000200901007387 */ /* 0x000fe80000100800 */
[----:B------:R-:W-:Y:S04]  /*5480*/  STL [R1+0x1c], R10 ;  /* 0x00001c0a01007387 */ /* 0x000fe80000100800 */
[----:B------:R-:W4:Y:S04]  /*5490*/  LDL.LU.64 R106, [R1+0x88] ;  /* 0x00008800016a7983 */ /* 0x000f280000300a00 */
[----:B------:R-:W-:Y:S04]  /*54a0*/  STL [R1+0x18], R11 ;  /* 0x0000180b01007387 */ /* 0x000fe80000100800 */
[----:B------:R-:W-:Y:S04]  /*54b0*/  STL [R1+0x14], R12 ;  /* 0x0000140c01007387 */ /* 0x000fe80000100800 */
[----:B------:R3:W-:Y:S04]  /*54c0*/  STL [R1+0x10], R13 ;  /* 0x0000100d01007387 */ /* 0x0007e80000100800 */
[----:B------:R-:W4:Y:S01]  /*54d0*/  LDL.LU.64 R42, [R1+0x80] ;  /* 0x00008000012a7983 */ /* 0x000f220000300a00 */
[----:B---3--:R-:W-:-:S03]  /*54e0*/  IMAD.WIDE R12, R104, 0x2, R2 ;  /* 0x00000002680c7825 */ /* 0x008fc600078e0202 */
[----:B------:R-:W3:Y:S01]  /*54f0*/  LDL.LU.64 R2, [R1+0x138] ;  /* 0x0001380001027983 */ /* 0x000ee20000300a00 */
[----:B--2---:R-:W-:-:S04]  /*5500*/  IMAD.WIDE R8, R104, 0x2, R24 ;  /* 0x0000000268087825 */ /* 0x004fc800078e0218 */
[C---:B------:R-:W-:Y:S01]  /*5510*/  IMAD.WIDE R10, R104.reuse, 0x2, R32 ;  /* 0x00000002680a7825 */ /* 0x040fe200078e0220 */
[----:B------:R-:W-:Y:S04]  /*5520*/  STL [R1+0xc], R8 ;  /* 0x00000c0801007387 */ /* 0x000fe80000100800 */
[----:B------:R3:W-:Y:S04]  /*5530*/  STL [R1+0x8], R9 ;  /* 0x0000080901007387 */ /* 0x0007e80000100800 */
[----:B------:R-:W-:Y:S04]  /*5540*/  STL [R1+0x4], R10 ;  /* 0x0000040a01007387 */ /* 0x000fe80000100800 */
[----:B------:R0:W-:Y:S04]  /*5550*/  STL [R1], R11 ;  /* 0x0000000b01007387 */ /* 0x0001e80000100800 */
[----:B------:R-:W2:Y:S01]  /*5560*/  LDL.LU.64 R32, [R1+0xa0] ;  /* 0x0000a00001207983 */ /* 0x000ea20000300a00 */
[----:B---3--:R-:W-:-:S03]  /*5570*/  IMAD.WIDE R8, R104, 0x2, R2 ;  /* 0x0000000268087825 */ /* 0x008fc600078e0202 */
[----:B------:R-:W3:Y:S01]  /*5580*/  LDL.LU.64 R2, [R1+0x130] ;  /* 0x0001300001027983 */ /* 0x000ee20000300a00 */
[----:B------:R-:W-:Y:S01]  /*5590*/  HMMA.16816.F32 R100, R92, R26, R4 ;  /* 0x0000001a5c64723c */ /* 0x000fe20000001804 */
[----:B------:R-:W-:Y:S02]  /*55a0*/  IMAD.MOV.U32 R125, RZ, RZ, R12 ;  /* 0x000000ffff7d7224 */ /* 0x000fe400078e000c */
[----:B------:R-:W-:Y:S01]  /*55b0*/  IMAD.MOV.U32 R124, RZ, RZ, R13 ;  /* 0x000000ffff7c7224 */ /* 0x000fe200078e000d */
[----:B------:R1:W0:Y:S01]  /*55c0*/  LDSM.16.MT88.4 R4, [R105+0xb080] ;  /* 0x00b080006904783b */ /* 0x0002220000004200 */
[----:B----4-:R-:W-:-:S03]  /*55d0*/  IMAD.WIDE R12, R104, 0x2, R118 ;  /* 0x00000002680c7825 */ /* 0x010fc600078e0276 */
[----:B------:R-:W-:Y:S01]  /*55e0*/  HMMA.16816.F32 R48, R92, R22, R48 ;  /* 0x000000165c30723c */ /* 0x000fe20000001830 */
[----:B------:R-:W4:Y:S01]  /*55f0*/  LDL.LU.64 R94, [R1+0x98] ;  /* 0x00009800015e7983 */ /* 0x000f220000300a00 */
[----:B------:R-:W-:Y:S02]  /*5600*/  IMAD.MOV.U32 R119, RZ, RZ, R8 ;  /* 0x000000ffff777224 */ /* 0x000fe400078e0008 */
[----:B------:R-:W-:Y:S01]  /*5610*/  IMAD.MOV.U32 R118, RZ, RZ, R9 ;  /* 0x000000ffff767224 */ /* 0x000fe200078e0009 */
[----:B------:R-:W2:Y:S01]  /*5620*/  LDL.LU.64 R20, [R1+0xb0] ;  /* 0x0000b00001147983 */ /* 0x000ea20000300a00 */
[----:B---3--:R-:W-:-:S03]  /*5630*/  IMAD.WIDE R8, R104, 0x2, R2 ;  /* 0x0000000268087825 */ /* 0x008fc600078e0202 */
[----:B------:R-:W3:Y:S01]  /*5640*/  LDL.LU.64 R2, [R1+0x128] ;  /* 0x0001280001027983 */ /* 0x000ee20000300a00 */
[----:B0-----:R-:W-:-:S03]  /*5650*/  IMAD.WIDE R10, R104, 0x2, R28 ;  /* 0x00000002680a7825 */ /* 0x001fc600078e021c */
[----:B------:R-:W2:Y:S01]  /*5660*/  LDL.LU.64 R24, [R1+0xb8] ;  /* 0x0000b80001187983 */ /* 0x000ea20000300a00 */
[----:B-1----:R-:W-:Y:S02]  /*5670*/  IMAD.MOV.U32 R105, RZ, RZ, R8 ;  /* 0x000000ffff697224 */ /* 0x002fe400078e0008 */
[----:B------:R-:W-:Y:S01]  /*5680*/  IMAD.MOV.U32 R92, RZ, RZ, R9 ;  /* 0x000000ffff5c7224 */ /* 0x000fe200078e0009 */
[----:B------:R-:W2:Y:S01]  /*5690*/  LDL.LU.64 R28, [R1+0xa8] ;  /* 0x0000a800011c7983 */ /* 0x000ea20000300a00 */
[----:B------:R-:W-:Y:S02]  /*56a0*/  IMAD.MOV.U32 R123, RZ, RZ, R10 ;  /* 0x000000ffff7b7224 */ /* 0x000fe400078e000a */
[----:B------:R-:W-:Y:S02]  /*56b0*/  IMAD.MOV.U32 R122, RZ, RZ, R11 ;  /* 0x000000ffff7a7224 */ /* 0x000fe400078e000b */
[----:B-----5:R-:W-:-:S04]  /*56c0*/  IMAD.WIDE R10, R104, 0x2, R116 ;  /* 0x00000002680a7825 */ /* 0x020fc800078e0274 */
[----:B------:R-:W-:Y:S02]  /*56d0*/  IMAD.MOV.U32 R117, RZ, RZ, R12 ;  /* 0x000000ffff757224 */ /* 0x000fe400078e000c */
[----:B------:R-:W-:Y:S02]  /*56e0*/  IMAD.MOV.U32 R116, RZ, RZ, R13 ;  /* 0x000000ffff747224 */ /* 0x000fe400078e000d */
[----:B------:R-:W-:-:S04]  /*56f0*/  IMAD.WIDE R12, R104, 0x2, R106 ;  /* 0x00000002680c7825 */ /* 0x000fc800078e026a */
[C---:B---3--:R-:W-:Y:S02]  /*5700*/  IMAD.WIDE R8, R104.reuse, 0x2, R2 ;  /* 0x0000000268087825 */ /* 0x048fe400078e0202 */
[----:B------:R-:W3:Y:S02]  /*5710*/  LDL.LU.64 R2, [R1+0x120] ;  /* 0x0001200001027983 */ /* 0x000ee40000300a00 */
[----:B------:R-:W-:Y:S02]  /*5720*/  IMAD.MOV.U32 R107, RZ, RZ, R10 ;  /* 0x000000ffff6b7224 */ /* 0x000fe400078e000a */
[----:B------:R-:W5:Y:S01]  /*5730*/  LDL.LU R10, [R1+0x100] ;  /* 0x00010000010a7983 */ /* 0x000f620000300800 */
[C---:B------:R-:W-:Y:S08]  /*5740*/  HMMA.16816.F32 R76, R4.reuse, R34, R76 ;  /* 0x00000022044c723c */ /* 0x040ff0000000184c */
[C---:B------:R-:W-:Y:S08]  /*5750*/  HMMA.16816.F32 R80, R4.reuse, R30, R80 ;  /* 0x0000001e0450723c */ /* 0x040ff00000001850 */
[C---:B------:R-:W-:Y:S08]  /*5760*/  HMMA.16816.F32 R84, R4.reuse, R26, R84 ;  /* 0x0000001a0454723c */ /* 0x040ff00000001854 */
[----:B------:R-:W-:Y:S07]  /*5770*/  HMMA.16816.F32 R88, R4, R22, R88 ;  /* 0x000000160458723c */ /* 0x000fee0000001858 */
[----:B---3--:R-:W-:-:S02]  /*5780*/  IMAD.WIDE R4, R104, 0x2, R2 ;  /* 0x0000000268047825 */ /* 0x008fc400078e0202 */
[----:B------:R-:W3:Y:S01]  /*5790*/  LDL.LU.64 R2, [R1+0x118] ;  /* 0x0001180001027983 */ /* 0x000ee20000300a00 */
[----:B-----5:R-:W-:-:S05]  /*57a0*/  IADD3 R10, R10, -0x1, RZ ;  /* 0xffffffff0a0a7810 */ /* 0x020fca0007ffe0ff */
[----:B------:R0:W-:Y:S01]  /*57b0*/  STL [R1+0x100], R10 ;  /* 0x0001000a01007387 */ /* 0x0001e20000100800 */
[----:B------:R-:W-:Y:S01]  /*57c0*/  ISETP.NE.U32.AND P0, PT, R10, RZ, PT ;  /* 0x000000ff0a00720c */ /* 0x000fe20003f05070 */
[C---:B------:R-:W-:Y:S01]  /*57d0*/  IMAD.WIDE R14, R104.reuse, 0x2, R42 ;  /* 0x00000002680e7825 */ /* 0x040fe200078e022a */
[----:B------:R-:W-:Y:S03]  /*57e0*/  HMMA.16816.F32 R64, R96, R26, R64 ;  /* 0x0000001a6040723c */ /* 0x000fe60000001840 */
[----:B------:R-:W-:Y:S02]  /*57f0*/  IMAD.MOV.U32 R18, RZ, RZ, c[0x0][0x188] ;  /* 0x00006200ff127624 */ /* 0x000fe400078e00ff */
[----:B--2---:R-:W-:-:S03]  /*5800*/  IMAD.WIDE R16, R104, 0x2, R32 ;  /* 0x0000000268107825 */ /* 0x004fc600078e0220 */
[----:B------:R-:W-:Y:S01]  /*5810*/  HMMA.16816.F32 R68, R96, R22, R68 ;  /* 0x000000166044723c */ /* 0x000fe20000001844 */
[----:B------:R-:W-:Y:S02]  /*5820*/  IMAD.MOV.U32 R40, RZ, RZ, R14 ;  /* 0x000000ffff287224 */ /* 0x000fe400078e000e */
[----:B------:R-:W-:Y:S02]  /*5830*/  IMAD.MOV.U32 R33, RZ, RZ, R15 ;  /* 0x000000ffff217224 */ /* 0x000fe400078e000f */
[----:B------:R-:W-:Y:S02]  /*5840*/  IMAD.MOV.U32 R41, RZ, RZ, R8 ;  /* 0x000000ffff297224 */ /* 0x000fe400078e0008 */
[----:B------:R-:W-:Y:S02]  /*5850*/  IMAD.MOV.U32 R42, RZ, RZ, R9 ;  /* 0x000000ffff2a7224 */ /* 0x000fe400078e0009 */
[----:B------:R-:W-:Y:S02]  /*5860*/  IMAD.MOV.U32 R98, RZ, RZ, R4 ;  /* 0x000000ffff627224 */ /* 0x000fe400078e0004 */
[----:B------:R-:W-:Y:S01]  /*5870*/  IMAD.MOV.U32 R34, RZ, RZ, R5 ;  /* 0x000000ffff227224 */ /* 0x000fe200078e0005 */
[----:B------:R-:W-:Y:S01]  /*5880*/  UIADD3 UR4, UR4, -0x40, URZ ;  /* 0xffffffc004047890 */ /* 0x000fe2000fffe03f */
[----:B----4-:R-:W-:-:S04]  /*5890*/  IMAD.WIDE R14, R104, 0x2, R94 ;  /* 0x00000002680e7825 */ /* 0x010fc800078e025e */
[----:B------:R-:W-:-:S04]  /*58a0*/  IMAD.WIDE R8, R104, 0x2, R20 ;  /* 0x0000000268087825 */ /* 0x000fc800078e0214 */
[----:B------:R-:W-:Y:S02]  /*58b0*/  IMAD.SHL.U32 R18, R18, 0x40, RZ ;  /* 0x0000004012127824 */ /* 0x000fe400078e00ff */
[----:B------:R-:W-:-:S04]  /*58c0*/  IMAD.WIDE R6, R104, 0x2, R24 ;  /* 0x0000000268067825 */ /* 0x000fc800078e0218 */
[----:B------:R-:W-:-:S04]  /*58d0*/  IMAD.WIDE R4, R104, 0x2, R28 ;  /* 0x0000000268047825 */ /* 0x000fc800078e021c */
[----:B------:R-:W-:Y:S02]  /*58e0*/  IMAD.MOV.U32 R106, RZ, RZ, R11 ;  /* 0x000000ffff6a7224 */ /* 0x000fe400078e000b */
[----:B------:R-:W-:Y:S02]  /*58f0*/  IMAD.MOV.U32 R11, RZ, RZ, R12 ;  /* 0x000000ffff0b7224 */ /* 0x000fe400078e000c */
[----:B------:R-:W-:Y:S02]  /*5900*/  IMAD.MOV.U32 R12, RZ, RZ, R13 ;  /* 0x000000ffff0c7224 */ /* 0x000fe400078e000d */
[----:B------:R-:W-:Y:S02]  /*5910*/  IMAD.MOV.U32 R13, RZ, RZ, R16 ;  /* 0x000000ffff0d7224 */ /* 0x000fe400078e0010 */
[----:B------:R-:W-:Y:S02]  /*5920*/  IMAD.MOV.U32 R43, RZ, RZ, R17 ;  /* 0x000000ffff2b7224 */ /* 0x000fe400078e0011 */
[----:B------:R-:W-:-:S02]  /*5930*/  IMAD.MOV.U32 R94, RZ, RZ, R14 ;  /* 0x000000ffff5e7224 */ /* 0x000fc400078e000e */
[----:B------:R-:W-:Y:S02]  /*5940*/  IMAD.MOV.U32 R93, RZ, RZ, R15 ;  /* 0x000000ffff5d7224 */ /* 0x000fe400078e000f */
[----:B------:R-:W-:Y:S02]  /*5950*/  IMAD.MOV.U32 R97, RZ, RZ, R8 ;  /* 0x000000ffff617224 */ /* 0x000fe400078e0008 */
[----:B------:R-:W-:Y:S02]  /*5960*/  IMAD.MOV.U32 R96, RZ, RZ, R9 ;  /* 0x000000ffff607224 */ /* 0x000fe400078e0009 */
[----:B------:R-:W-:Y:S02]  /*5970*/  IMAD.MOV.U32 R99, RZ, RZ, R6 ;  /* 0x000000ffff637224 */ /* 0x000fe400078e0006 */
[----:B------:R-:W-:Y:S02]  /*5980*/  IMAD.MOV.U32 R35, RZ, RZ, R7 ;  /* 0x000000ffff237224 */ /* 0x000fe400078e0007 */
[----:B------:R-:W-:-:S02]  /*5990*/  IMAD.MOV.U32 R104, RZ, RZ, R4 ;  /* 0x000000ffff687224 */ /* 0x000fc400078e0004 */
[----:B------:R-:W-:Y:S02]  /*59a0*/  IMAD.MOV.U32 R95, RZ, RZ, R5 ;  /* 0x000000ffff5f7224 */ /* 0x000fe400078e0005 */
[----:B---3--:R-:W-:Y:S01]  /*59b0*/  IMAD.WIDE R2, R18, 0x2, R2 ;  /* 0x0000000212027825 */ /* 0x008fe200078e0202 */
[----:B0-----:R-:W-:Y:S01]  /*59c0*/  @!P0 CALL.REL.NOINC `(.L_x_1) ;  /* 0x0000001000008944 */ /* 0x001fe20003c00000 */
[----:B------:R-:W-:Y:S05]  /*59d0*/  BRA `(.L_x_2) ;  /* 0xffffd58000007947 */ /* 0x000fea000383ffff */
.L_x_1:
[----:B------:R-:W-:Y:S02]  /*59e0*/  F2FP.PACK_AB R6, R83, R79 ;  /* 0x0000004f5306723e */ /* 0x000fe400000000ff */
[----:B------:R-:W-:Y:S02]  /*59f0*/  F2FP.PACK_AB R8, R111, R115 ;  /* 0x000000736f08723e */ /* 0x000fe400000000ff */
[----:B------:R-:W-:Y:S02]  /*5a00*/  F2FP.PACK_AB R10, R63, R59 ;  /* 0x0000003b3f0a723e */ /* 0x000fe400000000ff */
[----:B------:R-:W-:Y:S02]  /*5a10*/  F2FP.PACK_AB R12, R55, R75 ;  /* 0x0000004b370c723e */ /* 0x000fe400000000ff */
[----:B------:R-:W-:-:S02]  /*5a20*/  F2FP.PACK_AB R18, R81, R77 ;  /* 0x0000004d5112723e */ /* 0x000fc400000000ff */
[----:B------:R-:W-:Y:S02]  /*5a30*/  F2FP.PACK_AB R16, R109, R113 ;  /* 0x000000716d10723e */ /* 0x000fe400000000ff */
        /* <DEDUP_REMOVED lines=26> */
.L_x_0:
[----:B0-----:R-:W2:Y:S04]  /*5be0*/  LDL.LU R24, [R1+0x10c] ;  /* 0x00010c0001187983 */ /* 0x001ea80000300800 */
[----:B------:R-:W3:Y:S04]  /*5bf0*/  LDL.LU R32, [R1+0x94] ;  /* 0x0000940001207983 */ /* 0x000ee80000300800 */
[----:B------:R-:W0:Y:S02]  /*5c00*/  S2R R25, SR_TID.X ;  /* 0x0000000000197919 */ /* 0x000e240000002100 */
[----:B0-----:R-:W-:-:S02]  /*5c10*/  IMAD.SHL.U32 R0, R25, 0x40, RZ ;  /* 0x0000004019007824 */ /* 0x001fc400078e00ff */
[C---:B------:R-:W-:Y:S02]  /*5c20*/  IMAD.SHL.U32 R2, R25.reuse, 0x10, RZ ;  /* 0x0000001019027824 */ /* 0x040fe400078e00ff */
[C---:B------:R-:W-:Y:S01]  /*5c30*/  IMAD.SHL.U32 R3, R25.reuse, 0x4, RZ ;  /* 0x0000000419037824 */ /* 0x040fe200078e00ff */
[----:B------:R-:W-:Y:S01]  /*5c40*/  LOP3.LUT R0, R0, 0x3840, RZ, 0xc0, !PT ;  /* 0x0000384000007812 */ /* 0x000fe200078ec0ff */
[----:B------:R-:W-:Y:S01]  /*5c50*/  IMAD.SHL.U32 R21, R25, 0x8, RZ ;  /* 0x0000000819157824 */ /* 0x000fe200078e00ff */
[----:B------:R-:W-:Y:S02]  /*5c60*/  LOP3.LUT R2, R2, 0x30, RZ, 0xc0, !PT ;  /* 0x0000003002027812 */ /* 0x000fe400078ec0ff */
[----:B------:R-:W-:Y:S02]  /*5c70*/  LOP3.LUT R3, R0, 0x38, R3, 0xf8, !PT ;  /* 0x0000003800037812 */ /* 0x000fe400078ef803 */
[----:B------:R-:W-:Y:S02]  /*5c80*/  SHF.R.S32.HI R0, RZ, 0x4, R25 ;  /* 0x00000004ff007819 */ /* 0x000fe40000011419 */
[----:B------:R-:W-:-:S02]  /*5c90*/  LOP3.LUT R22, R2, 0x780, R21, 0xf8, !PT ;  /* 0x0000078002167812 */ /* 0x000fc400078ef815 */
[--C-:B------:R-:W-:Y:S02]  /*5ca0*/  SHF.R.S32.HI R20, RZ, 0x2, R25.reuse ;  /* 0x00000002ff147819 */ /* 0x100fe40000011419 */
[----:B------:R-:W-:Y:S02]  /*5cb0*/  LOP3.LUT R2, R25, 0x100, RZ, 0xc0, !PT ;  /* 0x0000010019027812 */ /* 0x000fe400078ec0ff */
[----:B------:R-:W-:Y:S02]  /*5cc0*/  SHF.R.S32.HI R21, RZ, 0x3, R25 ;  /* 0x00000003ff157819 */ /* 0x000fe40000011419 */
[----:B------:R-:W-:Y:S02]  /*5cd0*/  SGXT R0, R0, 0x1 ;  /* 0x000000010000781a */ /* 0x000fe40000000200 */
[----:B------:R-:W-:Y:S02]  /*5ce0*/  SGXT R20, R20, 0x1 ;  /* 0x000000011414781a */ /* 0x000fe40000000200 */
[----:B------:R-:W-:-:S02]  /*5cf0*/  SHF.R.U32.HI R23, RZ, 0x2, R2 ;  /* 0x00000002ff177819 */ /* 0x000fc40000011602 */
[----:B------:R-:W-:Y:S02]  /*5d00*/  SGXT R21, R21, 0x1 ;  /* 0x000000011515781a */ /* 0x000fe40000000200 */
[----:B------:R-:W-:Y:S02]  /*5d10*/  LOP3.LUT R3, R3, 0x4040, R0, 0x78, !PT ;  /* 0x0000404003037812 */ /* 0x000fe400078e7800 */
[----:B------:R-:W-:Y:S02]  /*5d20*/  LOP3.LUT R20, R23, 0x4040, R20, 0x78, !PT ;  /* 0x0000404017147812 */ /* 0x000fe400078e7814 */
[----:B------:R-:W-:Y:S02]  /*5d30*/  LOP3.LUT R21, R22, 0x8008, R21, 0xf8, !PT ;  /* 0x0000800816157812 */ /* 0x000fe400078ef815 */
[----:B------:R-:W-:Y:S01]  /*5d40*/  LEA.HI R3, R2, R3, RZ, 0x1f ;  /* 0x0000000302037211 */ /* 0x000fe200078ff8ff */
[----:B------:R-:W-:Y:S01]  /*5d50*/  BAR.SYNC.DEFER_BLOCKING 0x0 ;  /* 0x0000000000007b1d */ /* 0x000fe20000010000 */
[----:B------:R-:W-:-:S02]  /*5d60*/  LOP3.LUT R30, R21, R20, RZ, 0xfc, !PT ;  /* 0x00000014151e7212 */ /* 0x000fc400078efcff */
[----:B------:R-:W-:-:S03]  /*5d70*/  LOP3.LUT R20, R3, 0x8, RZ, 0x3c, !PT ;  /* 0x0000000803147812 */ /* 0x000fc600078e3cff */
[----:B------:R-:W-:Y:S04]  /*5d80*/  STS.64 [R3], R52 ;  /* 0x0000003403007388 */ /* 0x000fe80000000a00 */
[----:B------:R-:W-:Y:S04]  /*5d90*/  STS.64 [R3+0x400], R4 ;  /* 0x0004000403007388 */ /* 0x000fe80000000a00 */
        /* <DEDUP_REMOVED lines=9> */
[----:B------:R0:W-:Y:S04]  /*5e30*/  STS.64 [R20+0x8500], R10 ;  /* 0x0085000a14007388 */ /* 0x0001e80000000a00 */
[----:B------:R-:W-:Y:S04]  /*5e40*/  STS.64 [R20+0x8200], R110 ;  /* 0x0082006e14007388 */ /* 0x000fe80000000a00 */
[----:B------:R-:W-:Y:S04]  /*5e50*/  STS.64 [R20+0x8600], R8 ;  /* 0x0086000814007388 */ /* 0x000fe80000000a00 */
[----:B------:R-:W-:Y:S04]  /*5e60*/  STS.64 [R20+0x8300], R78 ;  /* 0x0083004e14007388 */ /* 0x000fe80000000a00 */
[----:B------:R1:W-:Y:S04]  /*5e70*/  STS.64 [R20+0x8700], R6 ;  /* 0x0087000614007388 */ /* 0x0003e80000000a00 */
[----:B------:R-:W-:Y:S01]  /*5e80*/  BAR.SYNC.DEFER_BLOCKING 0x0 ;  /* 0x0000000000007b1d */ /* 0x000fe20000010000 */
[----:B------:R-:W-:-:S02]  /*5e90*/  LOP3.LUT R58, R30, 0x8, RZ, 0x3c, !PT ;  /* 0x000000081e3a7812 */ /* 0x000fc400078e3cff */
[----:B------:R-:W-:-:S04]  /*5ea0*/  SHF.R.U32.HI R36, RZ, 0x7, R25 ;  /* 0x00000007ff247819 */ /* 0x000fc80000011619 */
[----:B------:R-:W-:Y:S01]  /*5eb0*/  SGXT.U32 R36, R36, 0x2 ;  /* 0x000000022424781a */ /* 0x000fe20000000000 */
[----:B------:R-:W4:Y:S04]  /*5ec0*/  LDS.64 R2, [R30] ;  /* 0x000000001e027984 */ /* 0x000f280000000a00 */
[----:B------:R-:W5:Y:S04]  /*5ed0*/  LDS.64 R4, [R58] ;  /* 0x000000003a047984 */ /* 0x000f680000000a00 */
[----:B------:R-:W-:Y:S04]  /*5ee0*/  LDS.64 R18, [R58+0x1000] ;  /* 0x001000003a127984 */ /* 0x000fe80000000a00 */
[----:B------:R-:W-:Y:S01]  /*5ef0*/  LDS.64 R16, [R58+0x1800] ;  /* 0x001800003a107984 */ /* 0x000fe20000000a00 */
[C---:B--2---:R-:W-:Y:S01]  /*5f00*/  IMAD R44, R24.reuse, c[0x0][0x194], RZ ;  /* 0x00006500182c7a24 */ /* 0x044fe200078e02ff */
[----:B------:R-:W-:-:S02]  /*5f10*/  ISETP.GE.AND P0, PT, R24, c[0x0][0x178], PT ;  /* 0x00005e0018007a0c */ /* 0x000fc40003f06270 */
[C---:B---3--:R-:W-:Y:S02]  /*5f20*/  LOP3.LUT R0, R32.reuse, R36, RZ, 0xfc, !PT ;  /* 0x0000002420007212 */ /* 0x048fe400078efcff */
[----:B0-----:R-:W-:Y:S02]  /*5f30*/  LOP3.LUT R10, R32, 0x4, R36, 0xfe, !PT ;  /* 0x00000004200a7812 */ /* 0x001fe400078efe24 */
[----:B------:R-:W-:Y:S01]  /*5f40*/  LEA R43, P2, R44, c[0x0][0x170], 0x1 ;  /* 0x00005c002c2b7a11 */ /* 0x000fe200078408ff */
[----:B------:R-:W-:Y:S01]  /*5f50*/  IMAD R61, R0, c[0x0][0x198], RZ ;  /* 0x00006600003d7a24 */ /* 0x000fe200078e02ff */
[C---:B------:R-:W-:Y:S01]  /*5f60*/  ISETP.LT.AND P4, PT, R10.reuse, c[0x0][0x17c], !P0 ;  /* 0x00005f000a007a0c */ /* 0x040fe20004781270 */
[----:B------:R-:W-:Y:S01]  /*5f70*/  IMAD R10, R10, c[0x0][0x198], RZ ;  /* 0x000066000a0a7a24 */ /* 0x000fe200078e02ff */
[----:B------:R-:W-:Y:S02]  /*5f80*/  ISETP.LT.AND P1, PT, R0, c[0x0][0x17c], !P0 ;  /* 0x00005f0000007a0c */ /* 0x000fe40004721270 */
[----:B------:R-:W-:-:S02]  /*5f90*/  LEA.HI.X.SX32 R44, R44, c[0x0][0x174], 0x1, P2 ;  /* 0x00005d002c2c7a11 */ /* 0x000fc400010f0eff */
[CC--:B-1----:R-:W-:Y:S02]  /*5fa0*/  LEA R6, P2, R61.reuse, R43.reuse, 0x1 ;  /* 0x0000002b3d067211 */ /* 0x0c2fe400078408ff */
[C---:B------:R-:W-:Y:S02]  /*5fb0*/  LEA R8, P3, R10.reuse, R43, 0x1 ;  /* 0x0000002b0a087211 */ /* 0x040fe400078608ff */
[-C--:B------:R-:W-:Y:S02]  /*5fc0*/  LEA.HI.X.SX32 R7, R61, R44.reuse, 0x1, P2 ;  /* 0x0000002c3d077211 */ /* 0x080fe400010f0eff */
[----:B------:R-:W-:Y:S02]  /*5fd0*/  LEA.HI.X.SX32 R9, R10, R44, 0x1, P3 ;  /* 0x0000002c0a097211 */ /* 0x000fe400018f0eff */
[----:B------:R-:W0:Y:S04]  /*5fe0*/  LDS.64 R10, [R30+0x800] ;  /* 0x000800001e0a7984 */ /* 0x000e280000000a00 */
[----:B----4-:R-:W-:Y:S04]  /*5ff0*/  @P1 STG.E.U16 [R6.64], R2 ;  /* 0x0000000206001986 */ /* 0x010fe8000c101506 */
[----:B-----5:R-:W-:Y:S04]  /*6000*/  @P4 STG.E.U16 [R8.64], R4 ;  /* 0x0000000408004986 */ /* 0x020fe8000c101506 */
[----:B------:R-:W1:Y:S01]  /*6010*/  LDS.64 R8, [R58+0x800] ;  /* 0x000800003a087984 */ /* 0x000e620000000a00 */
[----:B------:R-:W-:-:S03]  /*6020*/  LOP3.LUT R15, R32, 0x8, R36, 0xfe, !PT ;  /* 0x00000008200f7812 */ /* 0x000fc600078efe24 */
[----:B------:R-:W2:Y:S01]  /*6030*/  LDS.64 R6, [R30+0x1000] ;  /* 0x001000001e067984 */ /* 0x000ea20000000a00 */
[C---:B------:R-:W-:Y:S01]  /*6040*/  ISETP.LT.AND P4, PT, R15.reuse, c[0x0][0x17c], !P0 ;  /* 0x00005f000f007a0c */ /* 0x040fe20004781270 */
[----:B------:R-:W-:Y:S01]  /*6050*/  IMAD R15, R15, c[0x0][0x198], RZ ;  /* 0x000066000f0f7a24 */ /* 0x000fe200078e02ff */
[C-C-:B------:R-:W-:Y:S02]  /*6060*/  LOP3.LUT R14, R32.reuse, 0xc, R36.reuse, 0xfe, !PT ;  /* 0x0000000c200e7812 */ /* 0x140fe400078efe24 */
[C-C-:B------:R-:W-:Y:S02]  /*6070*/  LOP3.LUT R13, R32.reuse, 0x10, R36.reuse, 0xfe, !PT ;  /* 0x00000010200d7812 */ /* 0x140fe400078efe24 */
[----:B------:R-:W-:Y:S01]  /*6080*/  LOP3.LUT R12, R32, 0x14, R36, 0xfe, !PT ;  /* 0x00000014200c7812 */ /* 0x000fe200078efe24 */
[C---:B------:R-:W-:Y:S01]  /*6090*/  IMAD R20, R14.reuse, c[0x0][0x198], RZ ;  /* 0x000066000e147a24 */ /* 0x040fe200078e02ff */
[----:B------:R-:W-:Y:S01]  /*60a0*/  LEA R24, P6, R15, R43, 0x1 ;  /* 0x0000002b0f187211 */ /* 0x000fe200078c08ff */
[C---:B------:R-:W-:Y:S01]  /*60b0*/  IMAD R21, R13.reuse, c[0x0][0x198], RZ ;  /* 0x000066000d157a24 */ /* 0x040fe200078e02ff */
[----:B------:R-:W-:Y:S01]  /*60c0*/  ISETP.LT.AND P3, PT, R14, c[0x0][0x17c], !P0 ;  /* 0x00005f000e007a0c */ /* 0x000fe20004761270 */
[----:B------:R-:W-:Y:S01]  /*60d0*/  IMAD R33, R12, c[0x0][0x198], RZ ;  /* 0x000066000c217a24 */ /* 0x000fe200078e02ff */
[----:B------:R-:W-:-:S02]  /*60e0*/  ISETP.LT.AND P2, PT, R13, c[0x0][0x17c], !P0 ;  /* 0x00005f000d007a0c */ /* 0x000fc40004741270 */
[----:B------:R-:W-:Y:S02]  /*60f0*/  ISETP.LT.AND P1, PT, R12, c[0x0][0x17c], !P0 ;  /* 0x00005f000c007a0c */ /* 0x000fe40004721270 */
[----:B------:R-:W3:Y:S01]  /*6100*/  LDS.64 R12, [R30+0x1800] ;  /* 0x001800001e0c7984 */ /* 0x000ee20000000a00 */
[-C--:B------:R-:W-:Y:S02]  /*6110*/  LEA.HI.X.SX32 R25, R15, R44.reuse, 0x1, P6 ;  /* 0x0000002c0f197211 */ /* 0x080fe400030f0eff */
[CC--:B------:R-:W-:Y:S01]  /*6120*/  LEA R26, P5, R20.reuse, R43.reuse, 0x1 ;  /* 0x0000002b141a7211 */ /* 0x0c0fe200078a08ff */
[----:B------:R-:W4:Y:S01]  /*6130*/  LDS.64 R14, [R30+0x2000] ;  /* 0x002000001e0e7984 */ /* 0x000f220000000a00 */
[C---:B------:R-:W-:Y:S02]  /*6140*/  LEA R28, P6, R21.reuse, R43, 0x1 ;  /* 0x0000002b151c7211 */ /* 0x040fe400078c08ff */
[-C--:B------:R-:W-:Y:S02]  /*6150*/  LEA.HI.X.SX32 R27, R20, R44.reuse, 0x1, P5 ;  /* 0x0000002c141b7211 */ /* 0x080fe400028f0eff */
[----:B------:R-:W-:-:S02]  /*6160*/  LEA.HI.X.SX32 R29, R21, R44, 0x1, P6 ;  /* 0x0000002c151d7211 */ /* 0x000fc400030f0eff */
[----:B------:R-:W5:Y:S01]  /*6170*/  LDS.64 R20, [R58+0x2000] ;  /* 0x002000003a147984 */ /* 0x000f620000000a00 */
[C-C-:B------:R-:W-:Y:S02]  /*6180*/  LOP3.LUT R23, R32.reuse, 0x18, R36.reuse, 0xfe, !PT ;  /* 0x0000001820177812 */ /* 0x140fe400078efe24 */
[----:B------:R-:W-:Y:S01]  /*6190*/  LOP3.LUT R22, R32, 0x1c, R36, 0xfe, !PT ;  /* 0x0000001c20167812 */ /* 0x000fe200078efe24 */
[----:B0-----:R-:W-:Y:S01]  /*61a0*/  @P4 STG.E.U16 [R24.64], R10 ;  /* 0x0000000a18004986 */ /* 0x001fe2000c101506 */
[C---:B------:R-:W-:Y:S01]  /*61b0*/  ISETP.LT.AND P4, PT, R23.reuse, c[0x0][0x17c], !P0 ;  /* 0x00005f0017007a0c */ /* 0x040fe20004781270 */
[----:B------:R-:W-:Y:S02]  /*61c0*/  IMAD R37, R23, c[0x0][0x198], RZ ;  /* 0x0000660017257a24 */ /* 0x000fe400078e02ff */
[----:B-1----:R-:W-:Y:S01]  /*61d0*/  @P3 STG.E.U16 [R26.64], R8 ;  /* 0x000000081a003986 */ /* 0x002fe2000c101506 */
[C---:B------:R-:W-:Y:S01]  /*61e0*/  ISETP.LT.AND P3, PT, R22.reuse, c[0x0][0x17c], !P0 ;  /* 0x00005f0016007a0c */ /* 0x040fe20004761270 */
[----:B------:R-:W-:-:S02]  /*61f0*/  IMAD R39, R22, c[0x0][0x198], RZ ;  /* 0x0000660016277a24 */ /* 0x000fc400078e02ff */
[----:B------:R-:W0:Y:S01]  /*6200*/  LDS.64 R22, [R30+0x2800] ;  /* 0x002800001e167984 */ /* 0x000e220000000a00 */
[C-C-:B------:R-:W-:Y:S02]  /*6210*/  LOP3.LUT R35, R32.reuse, 0x20, R36.reuse, 0xfe, !PT ;  /* 0x0000002020237812 */ /* 0x140fe400078efe24 */
[C-C-:B------:R-:W-:Y:S01]  /*6220*/  LOP3.LUT R34, R32.reuse, 0x24, R36.reuse, 0xfe, !PT ;  /* 0x0000002420227812 */ /* 0x140fe200078efe24 */
[----:B------:R-:W1:Y:S01]  /*6230*/  LDS.64 R24, [R58+0x2800] ;  /* 0x002800003a187984 */ /* 0x000e620000000a00 */
[C-C-:B------:R-:W-:Y:S02]  /*6240*/  LOP3.LUT R31, R32.reuse, 0x28, R36.reuse, 0xfe, !PT ;  /* 0x00000028201f7812 */ /* 0x140fe400078efe24 */
[C-C-:B------:R-:W-:Y:S01]  /*6250*/  LOP3.LUT R86, R32.reuse, 0x2c, R36.reuse, 0xfe, !PT ;  /* 0x0000002c20567812 */ /* 0x140fe200078efe24 */
[----:B------:R-:W0:Y:S01]  /*6260*/  LDS.64 R26, [R30+0x3000] ;  /* 0x003000001e1a7984 */ /* 0x000e220000000a00 */
[C-C-:B------:R-:W-:Y:S02]  /*6270*/  LOP3.LUT R63, R32.reuse, 0x30, R36.reuse, 0xfe, !PT ;  /* 0x00000030203f7812 */ /* 0x140fe400078efe24 */
[----:B------:R-:W-:-:S02]  /*6280*/  LOP3.LUT R62, R32, 0x34, R36, 0xfe, !PT ;  /* 0x00000034203e7812 */ /* 0x000fc400078efe24 */
[C-C-:B------:R-:W-:Y:S02]  /*6290*/  LOP3.LUT R59, R32.reuse, 0x38, R36.reuse, 0xfe, !PT ;  /* 0x00000038203b7812 */ /* 0x140fe400078efe24 */
[C-C-:B------:R-:W-:Y:S02]  /*62a0*/  LOP3.LUT R60, R32.reuse, 0x3c, R36.reuse, 0xfe, !PT ;  /* 0x0000003c203c7812 */ /* 0x140fe400078efe24 */
[C-C-:B------:R-:W-:Y:S02]  /*62b0*/  LOP3.LUT R97, R32.reuse, 0x40, R36.reuse, 0xfe, !PT ;  /* 0x0000004020617812 */ /* 0x140fe400078efe24 */
[C-C-:B------:R-:W-:Y:S02]  /*62c0*/  LOP3.LUT R94, R32.reuse, 0x44, R36.reuse, 0xfe, !PT ;  /* 0x00000044205e7812 */ /* 0x140fe400078efe24 */
        /* <DEDUP_REMOVED lines=45> */
[----:B------:R-:W-:Y:S02]  /*65a0*/  LOP3.LUT R57, R32, 0xfc, R36, 0xfe, !PT ;  /* 0x000000fc20397812 */ /* 0x000fe400078efe24 */
[CC--:B------:R-:W-:Y:S01]  /*65b0*/  LEA R32, P5, R33.reuse, R43.reuse, 0x1 ;  /* 0x0000002b21207211 */ /* 0x0c0fe200078a08ff */
[----:B--2---:R-:W-:Y:S03]  /*65c0*/  @P2 STG.E.U16 [R28.64], R6 ;  /* 0x000000061c002986 */ /* 0x004fe6000c101506 */
[----:B------:R-:W-:Y:S01]  /*65d0*/  LEA.HI.X.SX32 R33, R33, R44, 0x1, P5 ;  /* 0x0000002c21217211 */ /* 0x000fe200028f0eff */
[----:B------:R-:W2:Y:S01]  /*65e0*/  LDS.64 R28, [R58+0x3000] ;  /* 0x003000003a1c7984 */ /* 0x000ea20000000a00 */
[C---:B------:R-:W-:Y:S01]  /*65f0*/  ISETP.LT.AND P2, PT, R35.reuse, c[0x0][0x17c], !P0 ;  /* 0x00005f0023007a0c */ /* 0x040fe20004741270 */
[----:B------:R-:W-:Y:S01]  /*6600*/  IMAD R35, R35, c[0x0][0x198], RZ ;  /* 0x0000660023237a24 */ /* 0x000fe200078e02ff */
[-C--:B------:R-:W-:Y:S01]  /*6610*/  LEA R36, P6, R37, R43.reuse, 0x1 ;  /* 0x0000002b25247211 */ /* 0x080fe200078c08ff */
[----:B------:R0:W-:Y:S01]  /*6620*/  @P1 STG.E.U16 [R32.64], R18 ;  /* 0x0000001220001986 */ /* 0x0001e2000c101506 */
[----:B------:R-:W-:-:S02]  /*6630*/  LEA R38, P5, R39, R43, 0x1 ;  /* 0x0000002b27267211 */ /* 0x000fc400078a08ff */
[-C--:B------:R-:W-:Y:S02]  /*6640*/  LEA.HI.X.SX32 R37, R37, R44.reuse, 0x1, P6 ;  /* 0x0000002c25257211 */ /* 0x080fe400030f0eff */
[C---:B------:R-:W-:Y:S02]  /*6650*/  ISETP.LT.AND P1, PT, R34.reuse, c[0x0][0x17c], !P0 ;  /* 0x00005f0022007a0c */ /* 0x040fe40004721270 */
[----:B------:R-:W-:Y:S01]  /*6660*/  LEA R40, P6, R35, R43, 0x1 ;  /* 0x0000002b23287211 */ /* 0x000fe200078c08ff */
[----:B0-----:R-:W-:Y:S01]  /*6670*/  IMAD R32, R34, c[0x0][0x198], RZ ;  /* 0x0000660022207a24 */ /* 0x001fe200078e02ff */
[----:B------:R-:W-:-:S04]  /*6680*/  LEA.HI.X.SX32 R39, R39, R44, 0x1, P5 ;  /* 0x0000002c27277211 */ /* 0x000fc800028f0eff */
[C---:B------:R-:W-:Y:S02]  /*6690*/  LEA R34, P5, R32.reuse, R43, 0x1 ;  /* 0x0000002b20227211 */ /* 0x040fe400078a08ff */
[-C--:B------:R-:W-:Y:S01]  /*66a0*/  LEA.HI.X.SX32 R41, R35, R44.reuse, 0x1, P6 ;  /* 0x0000002c23297211 */ /* 0x080fe200030f0eff */
[C---:B------:R-:W-:Y:S01]  /*66b0*/  IMAD R98, R31.reuse, c[0x0][0x198], RZ ;  /* 0x000066001f627a24 */ /* 0x040fe200078e02ff */
[----:B------:R-:W-:Y:S02]  /*66c0*/  LEA.HI.X.SX32 R35, R32, R44, 0x1, P5 ;  /* 0x0000002c20237211 */ /* 0x000fe400028f0eff */
[----:B------:R-:W-:Y:S01]  /*66d0*/  ISETP.LT.AND P5, PT, R31, c[0x0][0x17c], !P0 ;  /* 0x00005f001f007a0c */ /* 0x000fe200047a1270 */
[----:B---3--:R0:W-:Y:S01]  /*66e0*/  @P4 STG.E.U16 [R36.64], R12 ;  /* 0x0000000c24004986 */ /* 0x0081e2000c101506 */
[----:B------:R-:W-:-:S03]  /*66f0*/  ISETP.LT.AND P4, PT, R86, c[0x0][0x17c], !P0 ;  /* 0x00005f0056007a0c */ /* 0x000fc60004781270 */
[----:B------:R-:W3:Y:S01]  /*6700*/  LDS.64 R30, [R30+0x3800] ;  /* 0x003800001e1e7984 */ /* 0x000ee20000000a00 */
[----:B------:R-:W-:-:S03]  /*6710*/  IMAD R86, R86, c[0x0][0x198], RZ ;  /* 0x0000660056567a24 */ /* 0x000fc600078e02ff */
[----:B------:R1:W-:Y:S04]  /*6720*/  @P3 STG.E.U16 [R38.64], R16 ;  /* 0x0000001026003986 */ /* 0x0003e8000c101506 */
[----:B----4-:R4:W-:Y:S01]  /*6730*/  @P2 STG.E.U16 [R40.64], R14 ;  /* 0x0000000e28002986 */ /* 0x0109e2000c101506 */
[C---:B0-----:R-:W-:Y:S02]  /*6740*/  LEA R36, P2, R98.reuse, R43, 0x1 ;  /* 0x0000002b62247211 */ /* 0x041fe400078408ff */
[C---:B------:R-:W-:Y:S01]  /*6750*/  ISETP.LT.AND P3, PT, R63.reuse, c[0x0][0x17c], !P0 ;  /* 0x00005f003f007a0c */ /* 0x040fe20004761270 */
[----:B-----5:R0:W-:Y:S01]  /*6760*/  @P1 STG.E.U16 [R34.64], R20 ;  /* 0x0000001422001986 */ /* 0x0201e2000c101506 */
[----:B------:R-:W-:Y:S01]  /*6770*/  LEA.HI.X.SX32 R37, R98, R44, 0x1, P2 ;  /* 0x0000002c62257211 */ /* 0x000fe200010f0eff */
[----:B------:R-:W-:-:S02]  /*6780*/  IMAD R63, R63, c[0x0][0x198], RZ ;  /* 0x000066003f3f7a24 */ /* 0x000fc400078e02ff */
[----:B------:R5:W3:Y:S01]  /*6790*/  LDS.64 R32, [R58+0x3800] ;  /* 0x003800003a207984 */ /* 0x000ae20000000a00 */
[-C--:B-1----:R-:W-:Y:S02]  /*67a0*/  LEA R38, P1, R86, R43.reuse, 0x1 ;  /* 0x0000002b56267211 */ /* 0x082fe400078208ff */
[C---:B------:R-:W-:Y:S01]  /*67b0*/  ISETP.LT.AND P2, PT, R62.reuse, c[0x0][0x17c], !P0 ;  /* 0x00005f003e007a0c */ /* 0x040fe20004741270 */
[----:B------:R-:W-:Y:S01]  /*67c0*/  IMAD R62, R62, c[0x0][0x198], RZ ;  /* 0x000066003e3e7a24 */ /* 0x000fe200078e02ff */
[-C--:B------:R-:W-:Y:S01]  /*67d0*/  LEA.HI.X.SX32 R39, R86, R44.reuse, 0x1, P1 ;  /* 0x0000002c56277211 */ /* 0x080fe200008f0eff */
[----:B------:R1:W-:Y:S01]  /*67e0*/  @P5 STG.E.U16 [R36.64], R22 ;  /* 0x0000001624005986 */ /* 0x0003e2000c101506 */
[-C--:B----4-:R-:W-:Y:S01]  /*67f0*/  LEA R40, P6, R63, R43.reuse, 0x1 ;  /* 0x0000002b3f287211 */ /* 0x090fe200078c08ff */
[----:B0-----:R-:W-:Y:S01]  /*6800*/  IMAD R35, R59, c[0x0][0x198], RZ ;  /* 0x000066003b237a24 */ /* 0x001fe200078e02ff */
[----:B-----5:R-:W-:Y:S01]  /*6810*/  LEA R58, P5, R62, R43, 0x1 ;  /* 0x0000002b3e3a7211 */ /* 0x020fe200078a08ff */
[----:B------:R0:W-:Y:S01]  /*6820*/  @P4 STG.E.U16 [R38.64], R24 ;  /* 0x0000001826004986 */ /* 0x0001e2000c101506 */
[----:B------:R-:W-:-:S02]  /*6830*/  LEA.HI.X.SX32 R41, R63, R44, 0x1, P6 ;  /* 0x0000002c3f297211 */ /* 0x000fc400030f0eff */
[----:B------:R-:W-:Y:S02]  /*6840*/  ISETP.LT.AND P4, PT, R59, c[0x0][0x17c], !P0 ;  /* 0x00005f003b007a0c */ /* 0x000fe40004781270 */
[-C--:B------:R-:W-:Y:S01]  /*6850*/  LEA.HI.X.SX32 R59, R62, R44.reuse, 0x1, P5 ;  /* 0x0000002c3e3b7211 */ /* 0x080fe200028f0eff */
[C---:B------:R-:W-:Y:S01]  /*6860*/  IMAD R62, R60.reuse, c[0x0][0x198], RZ ;  /* 0x000066003c3e7a24 */ /* 0x040fe200078e02ff */
[CC--:B-1----:R-:W-:Y:S01]  /*6870*/  LEA R36, P5, R35.reuse, R43.reuse, 0x1 ;  /* 0x0000002b23247211 */ /* 0x0c2fe200078a08ff */
[----:B------:R-:W-:Y:S01]  /*6880*/  IMAD.MOV.U32 R34, RZ, RZ, c[0x0][0x198] ;  /* 0x00006600ff227624 */ /* 0x000fe200078e00ff */
[----:B------:R1:W-:Y:S01]  /*6890*/  @P3 STG.E.U16 [R40.64], R26 ;  /* 0x0000001a28003986 */ /* 0x0003e2000c101506 */
[----:B------:R-:W-:Y:S02]  /*68a0*/  ISETP.LT.AND P3, PT, R60, c[0x0][0x17c], !P0 ;  /* 0x00005f003c007a0c */ /* 0x000fe40004761270 */
[----:B------:R-:W-:Y:S01]  /*68b0*/  LEA.HI.X.SX32 R37, R35, R44, 0x1, P5 ;  /* 0x0000002c23257211 */ /* 0x000fe200028f0eff */
[----:B------:R-:W-:Y:S01]  /*68c0*/  IMAD R35, R34, 0x40, R61 ;  /* 0x0000004022237824 */ /* 0x000fe200078e023d */
[----:B------:R-:W-:-:S04]  /*68d0*/  LEA R60, P6, R62, R43, 0x1 ;  /* 0x0000002b3e3c7211 */ /* 0x000fc800078c08ff */
[-C--:B------:R-:W-:Y:S02]  /*68e0*/  LEA.HI.X.SX32 R61, R62, R44.reuse, 0x1, P6 ;  /* 0x0000002c3e3d7211 */ /* 0x080fe400030f0eff */
[-C--:B0-----:R-:W-:Y:S01]  /*68f0*/  LEA R38, P6, R35, R43.reuse, 0x1 ;  /* 0x0000002b23267211 */ /* 0x081fe200078c08ff */
[C---:B-1----:R-:W-:Y:S01]  /*6900*/  IMAD R41, R34.reuse, 0x4, R35 ;  /* 0x0000000422297824 */ /* 0x042fe200078e0223 */
[----:B------:R-:W-:Y:S01]  /*6910*/  ISETP.LT.AND P1, PT, R97, c[0x0][0x17c], !P0 ;  /* 0x00005f0061007a0c */ /* 0x000fe20004721270 */
[----:B--2---:R0:W-:Y:S01]  /*6920*/  @P2 STG.E.U16 [R58.64], R28 ;  /* 0x0000001c3a002986 */ /* 0x0041e2000c101506 */
[-C--:B------:R-:W-:Y:S01]  /*6930*/  LEA.HI.X.SX32 R39, R35, R44.reuse, 0x1, P6 ;  /* 0x0000002c23277211 */ /* 0x080fe200030f0eff */
[----:B------:R-:W-:Y:S01]  /*6940*/  IMAD R35, R34, 0x4, R41 ;  /* 0x0000000422237824 */ /* 0x000fe200078e0229 */
[C---:B------:R-:W-:Y:S02]  /*6950*/  LEA R40, P6, R41.reuse, R43, 0x1 ;  /* 0x0000002b29287211 */ /* 0x040fe400078c08ff */
[----:B------:R-:W-:Y:S01]  /*6960*/  ISETP.LT.AND P2, PT, R94, c[0x0][0x17c], !P0 ;  /* 0x00005f005e007a0c */ /* 0x000fe20004741270 */
[----:B---3--:R1:W-:Y:S01]  /*6970*/  @P4 STG.E.U16 [R36.64], R30 ;  /* 0x0000001e24004986 */ /* 0x0083e2000c101506 */
[----:B------:R-:W-:-:S02]  /*6980*/  LEA.HI.X.SX32 R41, R41, R44, 0x1, P6 ;  /* 0x0000002c29297211 */ /* 0x000fc400030f0eff */
[----:B------:R-:W-:Y:S01]  /*6990*/  PRMT R2, R2, 0x7632, R2 ;  /* 0x0000763202027816 */ /* 0x000fe20000000002 */
[----:B0-----:R-:W-:Y:S01]  /*69a0*/  IMAD R59, R34, 0x4, R35 ;  /* 0x00000004223b7824 */ /* 0x001fe200078e0223 */
[----:B------:R-:W-:Y:S02]  /*69b0*/  PRMT R20, R4, 0x7632, R20 ;  /* 0x0000763204147816 */ /* 0x000fe40000000014 */
[-C--:B-1----:R-:W-:Y:S01]  /*69c0*/  LEA R36, P6, R35, R43.reuse, 0x1 ;  /* 0x0000002b23247211 */ /* 0x082fe200078c08ff */
[----:B------:R-:W-:Y:S01]  /*69d0*/  @P3 STG.E.U16 [R60.64], R32 ;  /* 0x000000203c003986 */ /* 0x000fe2000c101506 */
[----:B------:R-:W-:Y:S02]  /*69e0*/  ISETP.LT.AND P5, PT, R95, c[0x0][0x17c], !P0 ;  /* 0x00005f005f007a0c */ /* 0x000fe400047a1270 */
[----:B------:R-:W-:Y:S01]  /*69f0*/  LEA.HI.X.SX32 R37, R35, R44, 0x1, P6 ;  /* 0x0000002c23257211 */ /* 0x000fe200030f0eff */
[----:B------:R-:W-:Y:S01]  /*6a00*/  IMAD R35, R34, 0x4, R59 ;  /* 0x0000000422237824 */ /* 0x000fe200078e023b */
[----:B------:R-:W-:Y:S01]  /*6a10*/  LEA R58, P6, R59, R43, 0x1 ;  /* 0x0000002b3b3a7211 */ /* 0x000fe200078c08ff */
[----:B------:R0:W-:Y:S01]  /*6a20*/  @P1 STG.E.U16 [R38.64], R2 ;  /* 0x0000000226001986 */ /* 0x0001e2000c101506 */
[----:B------:R-:W-:-:S02]  /*6a30*/  ISETP.LT.AND P4, PT, R96, c[0x0][0x17c], !P0 ;  /* 0x00005f0060007a0c */ /* 0x000fc40004781270 */
[----:B------:R-:W-:Y:S01]  /*6a40*/  LEA.HI.X.SX32 R59, R59, R44, 0x1, P6 ;  /* 0x0000002c3b3b7211 */ /* 0x000fe200030f0eff */
[----:B------:R1:W-:Y:S01]  /*6a50*/  @P2 STG.E.U16 [R40.64], R20 ;  /* 0x0000001428002986 */ /* 0x0003e2000c101506 */
[----:B------:R-:W-:Y:S02]  /*6a60*/  PRMT R18, R10, 0x7632, R18 ;  /* 0x000076320a127816 */ /* 0x000fe40000000012 */
[----:B------:R-:W-:Y:S02]  /*6a70*/  ISETP.LT.AND P3, PT, R93, c[0x0][0x17c], !P0 ;  /* 0x00005f005d007a0c */ /* 0x000fe40004761270 */
[----:B0-----:R-:W-:Y:S01]  /*6a80*/  LEA R38, P6, R35, R43, 0x1 ;  /* 0x0000002b23267211 */ /* 0x001fe200078c08ff */
[----:B-1----:R-:W-:-:S03]  /*6a90*/  IMAD R41, R34, 0x4, R35 ;  /* 0x0000000422297824 */ /* 0x002fc600078e0223 */
[-C--:B------:R-:W-:Y:S02]  /*6aa0*/  LEA.HI.X.SX32 R39, R35, R44.reuse, 0x1, P6 ;  /* 0x0000002c23277211 */ /* 0x080fe400030f0eff */
[----:B------:R-:W-:Y:S01]  /*6ab0*/  ISETP.LT.AND P1, PT, R92, c[0x0][0x17c], !P0 ;  /* 0x00005f005c007a0c */ /* 0x000fe20004721270 */
[----:B------:R-:W-:Y:S01]  /*6ac0*/  IMAD R35, R34, 0x4, R41 ;  /* 0x0000000422237824 */ /* 0x000fe200078e0229 */
[C---:B------:R-:W-:Y:S01]  /*6ad0*/  LEA R40, P6, R41.reuse, R43, 0x1 ;  /* 0x0000002b29287211 */ /* 0x040fe200078c08ff */
[----:B------:R0:W-:Y:S01]  /*6ae0*/  @P5 STG.E.U16 [R36.64], R18 ;  /* 0x0000001224005986 */ /* 0x0001e2000c101506 */
[----:B------:R-:W-:Y:S01]  /*6af0*/  PRMT R8, R8, 0x7632, R8 ;  /* 0x0000763208087816 */ /* 0x000fe20000000008 */
[----:B------:R-:W-:Y:S01]  /*6b00*/  IMAD R61, R34, 0x4, R35 ;  /* 0x00000004223d7824 */ /* 0x000fe200078e0223 */
[----:B------:R-:W-:Y:S02]  /*6b10*/  LEA.HI.X.SX32 R41, R41, R44, 0x1, P6 ;  /* 0x0000002c29297211 */ /* 0x000fe400030f0eff */
[----:B------:R-:W-:Y:S01]  /*6b20*/  PRMT R6, R6, 0x7632, R6 ;  /* 0x0000763206067816 */ /* 0x000fe20000000006 */
[----:B------:R1:W-:Y:S01]  /*6b30*/  @P4 STG.E.U16 [R58.64], R8 ;  /* 0x000000083a004986 */ /* 0x0003e2000c101506 */
[----:B------:R-:W-:-:S02]  /*6b40*/  PRMT R20, R18, 0x7632, R20 ;  /* 0x0000763212147816 */ /* 0x000fc40000000014 */
[-C--:B0-----:R-:W-:Y:S02]  /*6b50*/  LEA R36, P6, R35, R43.reuse, 0x1 ;  /* 0x0000002b23247211 */ /* 0x081fe400078c08ff */
[----:B------:R-:W-:Y:S02]  /*6b60*/  ISETP.LT.AND P2, PT, R91, c[0x0][0x17c], !P0 ;  /* 0x00005f005b007a0c */ /* 0x000fe40004741270 */
[-C--:B------:R-:W-:Y:S01]  /*6b70*/  LEA.HI.X.SX32 R37, R35, R44.reuse, 0x1, P6 ;  /* 0x0000002c23257211 */ /* 0x080fe200030f0eff */
[----:B------:R-:W-:Y:S01]  /*6b80*/  IMAD R35, R34, 0x4, R61 ;  /* 0x0000000422237824 */ /* 0x000fe200078e023d */
[C---:B-1----:R-:W-:Y:S02]  /*6b90*/  LEA R58, P6, R61.reuse, R43, 0x1 ;  /* 0x0000002b3d3a7211 */ /* 0x042fe400078c08ff */
[----:B------:R-:W-:Y:S01]  /*6ba0*/  ISETP.LT.AND P5, PT, R90, c[0x0][0x17c], !P0 ;  /* 0x00005f005a007a0c */ /* 0x000fe200047a1270 */
[----:B------:R0:W-:Y:S01]  /*6bb0*/  @P3 STG.E.U16 [R38.64], R6 ;  /* 0x0000000626003986 */ /* 0x0001e2000c101506 */
[----:B------:R-:W-:-:S03]  /*6bc0*/  LEA.HI.X.SX32 R59, R61, R44, 0x1, P6 ;  /* 0x0000002c3d3b7211 */ /* 0x000fc600030f0eff */
[----:B------:R1:W-:Y:S01]  /*6bd0*/  @P1 STG.E.U16 [R40.64], R20 ;  /* 0x0000001428001986 */ /* 0x0003e2000c101506 */
[----:B------:R-:W-:Y:S02]  /*6be0*/  PRMT R18, R12, 0x7632, R18 ;  /* 0x000076320c127816 */ /* 0x000fe40000000012 */
[----:B------:R-:W-:Y:S02]  /*6bf0*/  PRMT R16, R16, 0x7632, R16 ;  /* 0x0000763210107816 */ /* 0x000fe40000000010 */
[----:B0-----:R-:W-:Y:S01]  /*6c00*/  LEA R38, P6, R35, R43, 0x1 ;  /* 0x0000002b23267211 */ /* 0x001fe200078c08ff */
[----:B-1----:R-:W-:-:S03]  /*6c10*/  IMAD R41, R34, 0x4, R35 ;  /* 0x0000000422297824 */ /* 0x002fc600078e0223 */
[-C--:B------:R-:W-:Y:S02]  /*6c20*/  LEA.HI.X.SX32 R39, R35, R44.reuse, 0x1, P6 ;  /* 0x0000002c23277211 */ /* 0x080fe400030f0eff */
[----:B------:R-:W-:Y:S01]  /*6c30*/  ISETP.LT.AND P4, PT, R89, c[0x0][0x17c], !P0 ;  /* 0x00005f0059007a0c */ /* 0x000fe20004781270 */
[----:B------:R-:W-:Y:S01]  /*6c40*/  IMAD R35, R34, 0x4, R41 ;  /* 0x0000000422237824 */ /* 0x000fe200078e0229 */
[C---:B------:R-:W-:Y:S01]  /*6c50*/  LEA R40, P6, R41.reuse, R43, 0x1 ;  /* 0x0000002b29287211 */ /* 0x040fe200078c08ff */
[----:B------:R0:W-:Y:S01]  /*6c60*/  @P2 STG.E.U16 [R36.64], R18 ;  /* 0x0000001224002986 */ /* 0x0001e2000c101506 */
[----:B------:R-:W-:Y:S02]  /*6c70*/  ISETP.LT.AND P3, PT, R88, c[0x0][0x17c], !P0 ;  /* 0x00005f0058007a0c */ /* 0x000fe40004761270 */
[----:B------:R-:W-:Y:S01]  /*6c80*/  LEA.HI.X.SX32 R41, R41, R44, 0x1, P6 ;  /* 0x0000002c29297211 */ /* 0x000fe200030f0eff */
[----:B------:R1:W-:Y:S01]  /*6c90*/  @P5 STG.E.U16 [R58.64], R16 ;  /* 0x000000103a005986 */ /* 0x0003e2000c101506 */
[----:B------:R-:W-:-:S02]  /*6ca0*/  PRMT R14, R14, 0x7632, R14 ;  /* 0x000076320e0e7816 */ /* 0x000fc4000000000e */
        /* <DEDUP_REMOVED lines=30> */
[----:B------:R-:W-:Y:S01]  /*6e90*/  LEA R58, P6, R59, R43, 0x1 ;  /* 0x0000002b3b3a7211 */ /* 0x000fe200078c08ff */
[----:B------:R0:W-:Y:S01]  /*6ea0*/  @P5 STG.E.U16 [R38.64], R26 ;  /* 0x0000001a26005986 */ /* 0x0001e2000c101506 */
[----:B------:R-:W-:Y:S02]  /*6eb0*/  ISETP.LT.AND P1, PT, R79, c[0x0][0x17c], !P0 ;  /* 0x00005f004f007a0c */ /* 0x000fe40004721270 */
[----:B------:R-:W-:Y:S01]  /*6ec0*/  LEA.HI.X.SX32 R59, R59, R44, 0x1, P6 ;  /* 0x0000002c3b3b7211 */ /* 0x000fe200030f0eff */
[----:B------:R1:W-:Y:S01]  /*6ed0*/  @P4 STG.E.U16 [R40.64], R20 ;  /* 0x0000001428004986 */ /* 0x0003e2000c101506 */
[----:B------:R-:W-:-:S02]  /*6ee0*/  PRMT R18, R30, 0x7632, R18 ;  /* 0x000076321e127816 */ /* 0x000fc40000000012 */
[----:B0-----:R-:W-:Y:S01]  /*6ef0*/  LEA R38, P6, R35, R43, 0x1 ;  /* 0x0000002b23267211 */ /* 0x001fe200078c08ff */
[----:B-1----:R-:W-:-:S03]  /*6f00*/  IMAD R41, R34, 0x4, R35 ;  /* 0x0000000422297824 */ /* 0x002fc600078e0223 */
[-C--:B------:R-:W-:Y:S02]  /*6f10*/  LEA.HI.X.SX32 R39, R35, R44.reuse, 0x1, P6 ;  /* 0x0000002c23277211 */ /* 0x080fe400030f0eff */
[----:B------:R-:W-:Y:S01]  /*6f20*/  ISETP.LT.AND P2, PT, R82, c[0x0][0x17c], !P0 ;  /* 0x00005f0052007a0c */ /* 0x000fe20004741270 */
[----:B------:R-:W-:Y:S01]  /*6f30*/  IMAD R35, R34, 0x4, R41 ;  /* 0x0000000422237824 */ /* 0x000fe200078e0229 */
[CC--:B------:R-:W-:Y:S01]  /*6f40*/  LEA R40, P6, R41.reuse, R43.reuse, 0x1 ;  /* 0x0000002b29287211 */ /* 0x0c0fe200078c08ff */
[----:B------:R0:W-:Y:S01]  /*6f50*/  @P3 STG.E.U16 [R36.64], R18 ;  /* 0x0000001224003986 */ /* 0x0001e2000c101506 */
[----:B------:R-:W-:Y:S01]  /*6f60*/  PRMT R32, R32, 0x7632, R32 ;  /* 0x0000763220207816 */ /* 0x000fe20000000020 */
[----:B------:R-:W-:Y:S01]  /*6f70*/  IMAD R61, R34, 0x4, R35 ;  /* 0x00000004223d7824 */ /* 0x000fe200078e0223 */
[----:B------:R-:W-:Y:S02]  /*6f80*/  LEA.HI.X.SX32 R41, R41, R44, 0x1, P6 ;  /* 0x0000002c29297211 */ /* 0x000fe400030f0eff */
[----:B------:R-:W-:Y:S01]  /*6f90*/  ISETP.LT.AND P5, PT, R80, c[0x0][0x17c], !P0 ;  /* 0x00005f0050007a0c */ /* 0x000fe200047a1270 */
[----:B------:R1:W-:Y:S01]  /*6fa0*/  @P1 STG.E.U16 [R58.64], R32 ;  /* 0x000000203a001986 */ /* 0x0003e2000c101506 */
[----:B0-----:R-:W-:-:S02]  /*6fb0*/  LEA R36, P6, R35, R43, 0x1 ;  /* 0x0000002b23247211 */ /* 0x001fc400078c08ff */
[----:B------:R-:W-:Y:S02]  /*6fc0*/  ISETP.LT.AND P4, PT, R78, c[0x0][0x17c], !P0 ;  /* 0x00005f004e007a0c */ /* 0x000fe40004781270 */
[-C--:B------:R-:W-:Y:S01]  /*6fd0*/  LEA.HI.X.SX32 R37, R35, R44.reuse, 0x1, P6 ;  /* 0x0000002c23257211 */ /* 0x080fe200030f0eff */
[C---:B------:R-:W-:Y:S01]  /*6fe0*/  IMAD R35, R34.reuse, 0x4, R61 ;  /* 0x0000000422237824 */ /* 0x040fe200078e023d */
[----:B-1----:R-:W-:Y:S01]  /*6ff0*/  LEA R58, P6, R61, R43, 0x1 ;  /* 0x0000002b3d3a7211 */ /* 0x002fe200078c08ff */
[----:B------:R0:W-:Y:S01]  /*7000*/  @P2 STG.E.U16 [R38.64], R3 ;  /* 0x0000000326002986 */ /* 0x0001e2000c101506 */
[----:B------:R-:W-:Y:S02]  /*7010*/  ISETP.LT.AND P3, PT, R77, c[0x0][0x17c], !P0 ;  /* 0x00005f004d007a0c */ /* 0x000fe40004761270 */
[----:B------:R-:W-:Y:S01]  /*7020*/  LEA.HI.X.SX32 R59, R61, R44, 0x1, P6 ;  /* 0x0000002c3d3b7211 */ /* 0x000fe200030f0eff */
[----:B------:R-:W-:Y:S01]  /*7030*/  IMAD R61, R34, 0x4, R35 ;  /* 0x00000004223d7824 */ /* 0x000fe200078e0223 */
[----:B------:R1:W-:Y:S01]  /*7040*/  @P5 STG.E.U16 [R40.64], R5 ;  /* 0x0000000528005986 */ /* 0x0003e2000c101506 */
[----:B------:R-:W-:-:S02]  /*7050*/  ISETP.LT.AND P1, PT, R76, c[0x0][0x17c], !P0 ;  /* 0x00005f004c007a0c */ /* 0x000fc40004721270 */
[----:B0-----:R-:W-:-:S04]  /*7060*/  LEA R38, P6, R35, R43, 0x1 ;  /* 0x0000002b23267211 */ /* 0x001fc800078c08ff */
[-C--:B------:R-:W-:Y:S01]  /*7070*/  LEA.HI.X.SX32 R39, R35, R44.reuse, 0x1, P6 ;  /* 0x0000002c23277211 */ /* 0x080fe200030f0eff */
[C---:B------:R-:W-:Y:S01]  /*7080*/  IMAD R35, R34.reuse, 0x4, R61 ;  /* 0x0000000422237824 */ /* 0x040fe200078e023d */
[-C--:B-1----:R-:W-:Y:S01]  /*7090*/  LEA R40, P6, R61, R43.reuse, 0x1 ;  /* 0x0000002b3d287211 */ /* 0x082fe200078c08ff */
[----:B------:R0:W-:Y:S01]  /*70a0*/  @P4 STG.E.U16 [R36.64], R11 ;  /* 0x0000000b24004986 */ /* 0x0001e2000c101506 */
[----:B------:R-:W-:Y:S02]  /*70b0*/  ISETP.LT.AND P2, PT, R75, c[0x0][0x17c], !P0 ;  /* 0x00005f004b007a0c */ /* 0x000fe40004741270 */
[----:B------:R-:W-:Y:S01]  /*70c0*/  LEA.HI.X.SX32 R41, R61, R44, 0x1, P6 ;  /* 0x0000002c3d297211 */ /* 0x000fe200030f0eff */
[----:B------:R-:W-:Y:S01]  /*70d0*/  IMAD R61, R34, 0x4, R35 ;  /* 0x00000004223d7824 */ /* 0x000fe200078e0223 */
[----:B------:R1:W-:Y:S01]  /*70e0*/  @P3 STG.E.U16 [R58.64], R9 ;  /* 0x000000093a003986 */ /* 0x0003e2000c101506 */
[----:B------:R-:W-:Y:S02]  /*70f0*/  ISETP.LT.AND P5, PT, R74, c[0x0][0x17c], !P0 ;  /* 0x00005f004a007a0c */ /* 0x000fe400047a1270 */
        /* <DEDUP_REMOVED lines=13> */
[C---:B-1----:R-:W-:Y:S01]  /*71d0*/  LEA R40, P6, R61.reuse, R43, 0x1 ;  /* 0x0000002b3d287211 */ /* 0x042fe200078c08ff */
[----:B------:R0:W-:Y:S03]  /*71e0*/  @P5 STG.E.U16 [R36.64], R13 ;  /* 0x0000000d24005986 */ /* 0x0001e6000c101506 */
[----:B------:R-:W-:Y:S01]  /*71f0*/  LEA.HI.X.SX32 R41, R61, R44, 0x1, P6 ;  /* 0x0000002c3d297211 */ /* 0x000fe200030f0eff */
[----:B------:R-:W-:Y:S01]  /*7200*/  IMAD R61, R34, 0x4, R35 ;  /* 0x00000004223d7824 */ /* 0x000fe200078e0223 */
[----:B------:R-:W-:Y:S01]  /*7210*/  ISETP.LT.AND P1, PT, R71, c[0x0][0x17c], !P0 ;  /* 0x00005f0047007a0c */ /* 0x000fe20004721270 */
[----:B------:R1:W-:Y:S01]  /*7220*/  @P4 STG.E.U16 [R58.64], R17 ;  /* 0x000000113a004986 */ /* 0x0003e2000c101506 */
[----:B------:R-:W-:-:S02]  /*7230*/  ISETP.LT.AND P2, PT, R70, c[0x0][0x17c], !P0 ;  /* 0x00005f0046007a0c */ /* 0x000fc40004741270 */
[-C--:B0-----:R-:W-:Y:S02]  /*7240*/  LEA R36, P6, R35, R43.reuse, 0x1 ;  /* 0x0000002b23247211 */ /* 0x081fe400078c08ff */
[----:B------:R-:W-:Y:S02]  /*7250*/  ISETP.LT.AND P5, PT, R69, c[0x0][0x17c], !P0 ;  /* 0x00005f0045007a0c */ /* 0x000fe400047a1270 */
[-C--:B------:R-:W-:Y:S01]  /*7260*/  LEA.HI.X.SX32 R37, R35, R44.reuse, 0x1, P6 ;  /* 0x0000002c23257211 */ /* 0x080fe200030f0eff */
[----:B------:R-:W-:Y:S01]  /*7270*/  IMAD R35, R34, 0x4, R61 ;  /* 0x0000000422237824 */ /* 0x000fe200078e023d */
[C---:B-1----:R-:W-:Y:S02]  /*7280*/  LEA R58, P6, R61.reuse, R43, 0x1 ;  /* 0x0000002b3d3a7211 */ /* 0x042fe400078c08ff */
[----:B------:R-:W-:Y:S01]  /*7290*/  ISETP.LT.AND P4, PT, R68, c[0x0][0x17c], !P0 ;  /* 0x00005f0044007a0c */ /* 0x000fe20004781270 */
[----:B------:R0:W-:Y:S01]  /*72a0*/  @P3 STG.E.U16 [R38.64], R15 ;  /* 0x0000000f26003986 */ /* 0x0001e2000c101506 */
[----:B------:R-:W-:Y:S01]  /*72b0*/  LEA.HI.X.SX32 R59, R61, R44, 0x1, P6 ;  /* 0x0000002c3d3b7211 */ /* 0x000fe200030f0eff */
[----:B------:R-:W-:-:S02]  /*72c0*/  IMAD R61, R34, 0x4, R35 ;  /* 0x00000004223d7824 */ /* 0x000fc400078e0223 */
[----:B------:R1:W-:Y:S01]  /*72d0*/  @P1 STG.E.U16 [R40.64], R21 ;  /* 0x0000001528001986 */ /* 0x0003e2000c101506 */
[----:B0-----:R-:W-:-:S03]  /*72e0*/  LEA R38, P6, R35, R43, 0x1 ;  /* 0x0000002b23267211 */ /* 0x001fc600078c08ff */
[----:B------:R0:W-:Y:S01]  /*72f0*/  @P2 STG.E.U16 [R36.64], R23 ;  /* 0x0000001724002986 */ /* 0x0001e2000c101506 */
[-C--:B------:R-:W-:Y:S01]  /*7300*/  LEA.HI.X.SX32 R39, R35, R44.reuse, 0x1, P6 ;  /* 0x0000002c23277211 */ /* 0x080fe200030f0eff */
[C---:B------:R-:W-:Y:S01]  /*7310*/  IMAD R35, R34.reuse, 0x4, R61 ;  /* 0x0000000422237824 */ /* 0x040fe200078e023d */
[CC--:B-1----:R-:W-:Y:S01]  /*7320*/  LEA R40, P6, R61.reuse, R43.reuse, 0x1 ;  /* 0x0000002b3d287211 */ /* 0x0c2fe200078c08ff */
[----:B------:R1:W-:Y:S03]  /*7330*/  @P5 STG.E.U16 [R58.64], R25 ;  /* 0x000000193a005986 */ /* 0x0003e6000c101506 */
[----:B------:R-:W-:Y:S01]  /*7340*/  LEA.HI.X.SX32 R41, R61, R44, 0x1, P6 ;  /* 0x0000002c3d297211 */ /* 0x000fe200030f0eff */
[----:B------:R2:W-:Y:S01]  /*7350*/  @P4 STG.E.U16 [R38.64], R27 ;  /* 0x0000001b26004986 */ /* 0x0005e2000c101506 */
[----:B------:R-:W-:Y:S01]  /*7360*/  ISETP.LT.AND P4, PT, R55, c[0x0][0x17c], !P0 ;  /* 0x00005f0037007a0c */ /* 0x000fe20004781270 */
[----:B------:R-:W-:Y:S01]  /*7370*/  IMAD R55, R34, 0x4, R35 ;  /* 0x0000000422377824 */ /* 0x000fe200078e0223 */
[----:B0-----:R-:W-:-:S04]  /*7380*/  LEA R36, P6, R35, R43, 0x1 ;  /* 0x0000002b23247211 */ /* 0x001fc800078c08ff */
[-C--:B------:R-:W-:Y:S01]  /*7390*/  LEA.HI.X.SX32 R37, R35, R44.reuse, 0x1, P6 ;  /* 0x0000002c23257211 */ /* 0x080fe200030f0eff */
[----:B------:R-:W-:Y:S01]  /*73a0*/  IMAD R35, R34, 0x4, R55 ;  /* 0x0000000422237824 */ /* 0x000fe200078e0237 */
[----:B-1----:R-:W-:Y:S02]  /*73b0*/  LEA R58, P6, R55, R43, 0x1 ;  /* 0x0000002b373a7211 */ /* 0x002fe400078c08ff */
[----:B------:R-:W-:Y:S02]  /*73c0*/  ISETP.LT.AND P3, PT, R67, c[0x0][0x17c], !P0 ;  /* 0x00005f0043007a0c */ /* 0x000fe40004761270 */
[----:B------:R-:W-:Y:S02]  /*73d0*/  ISETP.LT.AND P1, PT, R66, c[0x0][0x17c], !P0 ;  /* 0x00005f0042007a0c */ /* 0x000fe40004721270 */
[----:B------:R-:W-:Y:S02]  /*73e0*/  ISETP.LT.AND P2, PT, R65, c[0x0][0x17c], !P0 ;  /* 0x00005f0041007a0c */ /* 0x000fe40004741270 */
[----:B------:R-:W-:Y:S01]  /*73f0*/  LEA.HI.X.SX32 R59, R55, R44, 0x1, P6 ;  /* 0x0000002c373b7211 */ /* 0x000fe200030f0eff */
[----:B------:R-:W-:Y:S01]  /*7400*/  IMAD R55, R34, 0x4, R35 ;  /* 0x0000000422377824 */ /* 0x000fe200078e0223 */
[----:B------:R-:W-:-:S02]  /*7410*/  ISETP.LT.AND P5, PT, R56, c[0x0][0x17c], !P0 ;  /* 0x00005f0038007a0c */ /* 0x000fc400047a1270 */
[-C--:B--2---:R-:W-:Y:S02]  /*7420*/  LEA R38, P6, R35, R43.reuse, 0x1 ;  /* 0x0000002b23267211 */ /* 0x084fe400078c08ff */
[----:B------:R-:W-:Y:S02]  /*7430*/  PRMT R6, R5, 0x7632, R6 ;  /* 0x0000763205067816 */ /* 0x000fe40000000006 */
[-C--:B------:R-:W-:Y:S01]  /*7440*/  LEA.HI.X.SX32 R39, R35, R44.reuse, 0x1, P6 ;  /* 0x0000002c23277211 */ /* 0x080fe200030f0eff */
[C---:B------:R-:W-:Y:S01]  /*7450*/  IMAD R5, R34.reuse, 0x4, R55 ;  /* 0x0000000422057824 */ /* 0x040fe200078e0237 */
[-C--:B------:R-:W-:Y:S02]  /*7460*/  LEA R2, P6, R55, R43.reuse, 0x1 ;  /* 0x0000002b37027211 */ /* 0x080fe400078c08ff */
[----:B------:R-:W-:Y:S01]  /*7470*/  PRMT R19, R3, 0x7632, R19 ;  /* 0x0000763203137816 */ /* 0x000fe20000000013 */
[----:B------:R-:W-:Y:S01]  /*7480*/  @P3 STG.E.U16 [R40.64], R29 ;  /* 0x0000001d28003986 */ /* 0x000fe2000c101506 */
[----:B------:R-:W-:Y:S01]  /*7490*/  LEA.HI.X.SX32 R3, R55, R44, 0x1, P6 ;  /* 0x0000002c37037211 */ /* 0x000fe200030f0eff */
[----:B------:R-:W-:Y:S01]  /*74a0*/  IMAD R35, R34, 0x4, R5 ;  /* 0x0000000422237824 */ /* 0x000fe200078e0205 */
[----:B------:R-:W-:Y:S01]  /*74b0*/  ISETP.LT.AND P3, PT, R52, c[0x0][0x17c], !P0 ;  /* 0x00005f0034007a0c */ /* 0x000fe20004761270 */
[----:B------:R-:W-:Y:S01]  /*74c0*/  @P1 STG.E.U16 [R36.64], R31 ;  /* 0x0000001f24001986 */ /* 0x000fe2000c101506 */
[----:B------:R-:W-:-:S03]  /*74d0*/  LEA R4, P6, R5, R43, 0x1 ;  /* 0x0000002b05047211 */ /* 0x000fc600078c08ff */
[----:B------:R-:W-:Y:S01]  /*74e0*/  @P2 STG.E.U16 [R58.64], R33 ;  /* 0x000000213a002986 */ /* 0x000fe2000c101506 */
[----:B------:R-:W-:-:S03]  /*74f0*/  LEA.HI.X.SX32 R5, R5, R44, 0x1, P6 ;  /* 0x0000002c05057211 */ /* 0x000fc600030f0eff */
[----:B------:R-:W-:Y:S01]  /*7500*/  @P5 STG.E.U16 [R38.64], R19 ;  /* 0x0000001326005986 */ /* 0x000fe2000c101506 */
[----:B------:R-:W-:-:S03]  /*7510*/  ISETP.LT.AND P1, PT, R54, c[0x0][0x17c], !P0 ;  /* 0x00005f0036007a0c */ /* 0x000fc60004721270 */
[----:B------:R0:W-:Y:S01]  /*7520*/  @P4 STG.E.U16 [R2.64], R6 ;  /* 0x0000000602004986 */ /* 0x0001e2000c101506 */
[----:B------:R-:W-:Y:S02]  /*7530*/  LEA R8, P6, R35, R43, 0x1 ;  /* 0x0000002b23087211 */ /* 0x000fe400078c08ff */
[----:B------:R-:W-:Y:S02]  /*7540*/  PRMT R7, R9, 0x7632, R7 ;  /* 0x0000763209077816 */ /* 0x000fe40000000007 */
[----:B------:R-:W-:Y:S02]  /*7550*/  LEA.HI.X.SX32 R9, R35, R44, 0x1, P6 ;  /* 0x0000002c23097211 */ /* 0x000fe400030f0eff */
[----:B0-----:R-:W-:Y:S01]  /*7560*/  PRMT R3, R11, 0x7632, R3 ;  /* 0x000076320b037816 */ /* 0x001fe20000000003 */
[----:B------:R-:W-:Y:S01]  /*7570*/  IMAD R11, R34, 0x4, R35 ;  /* 0x00000004220b7824 */ /* 0x000fe200078e0223 */
[----:B------:R-:W-:-:S03]  /*7580*/  ISETP.LT.AND P2, PT, R51, c[0x0][0x17c], !P0 ;  /* 0x00005f0033007a0c */ /* 0x000fc60004741270 */
[----:B------:R-:W-:Y:S01]  /*7590*/  IMAD R35, R34, 0x4, R11 ;  /* 0x0000000422237824 */ /* 0x000fe200078e020b */
[----:B------:R-:W-:Y:S01]  /*75a0*/  LEA R2, P6, R11, R43, 0x1 ;  /* 0x0000002b0b027211 */ /* 0x000fe200078c08ff */
[----:B------:R0:W-:Y:S01]  /*75b0*/  @P3 STG.E.U16 [R4.64], R3 ;  /* 0x0000000304003986 */ /* 0x0001e2000c101506 */
[----:B------:R-:W-:-:S03]  /*75c0*/  ISETP.LT.AND P5, PT, R53, c[0x0][0x17c], !P0 ;  /* 0x00005f0035007a0c */ /* 0x000fc600047a1270 */
[----:B------:R1:W-:Y:S01]  /*75d0*/  @P1 STG.E.U16 [R8.64], R7 ;  /* 0x0000000708001986 */ /* 0x0003e2000c101506 */
[-C--:B0-----:R-:W-:Y:S01]  /*75e0*/  LEA.HI.X.SX32 R3, R11, R44.reuse, 0x1, P6 ;  /* 0x0000002c0b037211 */ /* 0x081fe200030f0eff */
[C---:B------:R-:W-:Y:S01]  /*75f0*/  IMAD R11, R34.reuse, 0x4, R35 ;  /* 0x00000004220b7824 */ /* 0x040fe200078e0223 */
[-C--:B------:R-:W-:Y:S02]  /*7600*/  LEA R6, P6, R35, R43.reuse, 0x1 ;  /* 0x0000002b23067211 */ /* 0x080fe400078c08ff */
[----:B------:R-:W-:Y:S01]  /*7610*/  PRMT R5, R7, 0x7632, R5 ;  /* 0x0000763207057816 */ /* 0x000fe20000000005 */
[----:B-1----:R-:W-:Y:S01]  /*7620*/  IMAD R9, R34, 0x4, R11 ;  /* 0x0000000422097824 */ /* 0x002fe200078e020b */
[----:B------:R-:W-:Y:S02]  /*7630*/  LEA.HI.X.SX32 R7, R35, R44, 0x1, P6 ;  /* 0x0000002c23077211 */ /* 0x000fe400030f0eff */
[----:B------:R-:W-:Y:S01]  /*7640*/  LEA R4, P6, R11, R43, 0x1 ;  /* 0x0000002b0b047211 */ /* 0x000fe200078c08ff */
[----:B------:R0:W-:Y:S01]  /*7650*/  @P2 STG.E.U16 [R2.64], R5 ;  /* 0x0000000502002986 */ /* 0x0001e2000c101506 */
[----:B------:R-:W-:-:S02]  /*7660*/  ISETP.LT.AND P4, PT, R48, c[0x0][0x17c], !P0 ;  /* 0x00005f0030007a0c */ /* 0x000fc40004781270 */
[----:B------:R-:W-:Y:S02]  /*7670*/  PRMT R19, R19, 0x7632, R19 ;  /* 0x0000763213137816 */ /* 0x000fe40000000013 */
[-C--:B0-----:R-:W-:Y:S01]  /*7680*/  LEA.HI.X.SX32 R5, R11, R44.reuse, 0x1, P6 ;  /* 0x0000002c0b057211 */ /* 0x081fe200030f0eff */
[----:B------:R-:W-:Y:S01]  /*7690*/  IMAD R11, R34, 0x4, R9 ;  /* 0x00000004220b7824 */ /* 0x000fe200078e0209 */
[CC--:B------:R-:W-:Y:S01]  /*76a0*/  LEA R8, P6, R9.reuse, R43.reuse, 0x1 ;  /* 0x0000002b09087211 */ /* 0x0c0fe200078c08ff */
[----:B------:R0:W-:Y:S03]  /*76b0*/  @P5 STG.E.U16 [R6.64], R19 ;  /* 0x0000001306005986 */ /* 0x0001e6000c101506 */
[----:B------:R-:W-:Y:S02]  /*76c0*/  LEA.HI.X.SX32 R9, R9, R44, 0x1, P6 ;  /* 0x0000002c09097211 */ /* 0x000fe400030f0eff */
[----:B------:R-:W-:-:S02]  /*76d0*/  LEA R2, P6, R11, R43, 0x1 ;  /* 0x0000002b0b027211 */ /* 0x000fc400078c08ff */
[----:B------:R-:W-:Y:S02]  /*76e0*/  ISETP.LT.AND P3, PT, R50, c[0x0][0x17c], !P0 ;  /* 0x00005f0032007a0c */ /* 0x000fe40004761270 */
[----:B------:R-:W-:Y:S01]  /*76f0*/  PRMT R13, R13, 0x7632, R13 ;  /* 0x000076320d0d7816 */ /* 0x000fe2000000000d */
[----:B0-----:R-:W-:Y:S01]  /*7700*/  IMAD R7, R34, 0x4, R11 ;  /* 0x0000000422077824 */ /* 0x001fe200078e020b */
[----:B------:R-:W-:-:S03]  /*7710*/  LEA.HI.X.SX32 R3, R11, R44, 0x1, P6 ;  /* 0x0000002c0b037211 */ /* 0x000fc600030f0eff */
[C---:B------:R-:W-:Y:S01]  /*7720*/  IMAD R11, R34.reuse, 0x4, R7 ;  /* 0x00000004220b7824 */ /* 0x040fe200078e0207 */
[----:B------:R-:W-:Y:S01]  /*7730*/  ISETP.LT.AND P1, PT, R49, c[0x0][0x17c], !P0 ;  /* 0x00005f0031007a0c */ /* 0x000fe20004721270 */
[----:B------:R0:W-:Y:S01]  /*7740*/  @P4 STG.E.U16 [R4.64], R13 ;  /* 0x0000000d04004986 */ /* 0x0001e2000c101506 */
[----:B------:R-:W-:Y:S02]  /*7750*/  ISETP.LT.AND P2, PT, R47, c[0x0][0x17c], !P0 ;  /* 0x00005f002f007a0c */ /* 0x000fe40004741270 */
[----:B------:R-:W-:Y:S02]  /*7760*/  PRMT R17, R17, 0x7632, R17 ;  /* 0x0000763211117816 */ /* 0x000fe40000000011 */
[----:B------:R-:W-:Y:S01]  /*7770*/  LEA R6, P6, R7, R43, 0x1 ;  /* 0x0000002b07067211 */ /* 0x000fe200078c08ff */
[----:B0-----:R-:W-:Y:S01]  /*7780*/  IMAD R13, R34, 0x4, R11 ;  /* 0x00000004220d7824 */ /* 0x001fe200078e020b */
[----:B------:R-:W-:-:S03]  /*7790*/  PRMT R5, R15, 0x7632, R5 ;  /* 0x000076320f057816 */ /* 0x000fc60000000005 */
[C---:B------:R-:W-:Y:S01]  /*77a0*/  IMAD R15, R34.reuse, 0x4, R13 ;  /* 0x00000004220f7824 */ /* 0x040fe200078e020d */
[----:B------:R0:W-:Y:S01]  /*77b0*/  @P3 STG.E.U16 [R8.64], R17 ;  /* 0x0000001108003986 */ /* 0x0001e2000c101506 */
[----:B------:R-:W-:Y:S02]  /*77c0*/  LEA.HI.X.SX32 R7, R7, R44, 0x1, P6 ;  /* 0x0000002c07077211 */ /* 0x000fe400030f0eff */
[----:B------:R-:W-:Y:S01]  /*77d0*/  PRMT R21, R21, 0x7632, R21 ;  /* 0x0000763215157816 */ /* 0x000fe20000000015 */
[----:B------:R1:W-:Y:S01]  /*77e0*/  @P1 STG.E.U16 [R2.64], R5 ;  /* 0x0000000502001986 */ /* 0x0003e2000c101506 */
[-C--:B------:R-:W-:Y:S01]  /*77f0*/  LEA R4, P1, R11, R43.reuse, 0x1 ;  /* 0x0000002b0b047211 */ /* 0x080fe200078208ff */
[C---:B0-----:R-:W-:Y:S02]  /*7800*/  IMAD R17, R34.reuse, 0x4, R15 ;  /* 0x0000000422117824 */ /* 0x041fe400078e020f */
[----:B------:R0:W-:Y:S02]  /*7810*/  @P2 STG.E.U16 [R6.64], R21 ;  /* 0x0000001506002986 */ /* 0x0001e4000c101506 */
[----:B------:R-:W-:Y:S01]  /*7820*/  IMAD R19, R34, 0x4, R17 ;  /* 0x0000000422137824 */ /* 0x000fe200078e0211 */
[----:B------:R-:W-:-:S02]  /*7830*/  LEA R8, P2, R13, R43, 0x1 ;  /* 0x0000002b0d087211 */ /* 0x000fc400078408ff */
[----:B-1----:R-:W-:Y:S02]  /*7840*/  LEA.HI.X.SX32 R5, R11, R44, 0x1, P1 ;  /* 0x0000002c0b057211 */ /* 0x002fe400008f0eff */
[----:B------:R-:W-:Y:S02]  /*7850*/  ISETP.LT.AND P5, PT, R45, c[0x0][0x17c], !P0 ;  /* 0x00005f002d007a0c */ /* 0x000fe400047a1270 */
[----:B------:R-:W-:Y:S02]  /*7860*/  ISETP.LT.AND P4, PT, R46, c[0x0][0x17c], !P0 ;  /* 0x00005f002e007a0c */ /* 0x000fe40004781270 */
[-C--:B0-----:R-:W-:Y:S02]  /*7870*/  LEA R6, P1, R19, R43.reuse, 0x1 ;  /* 0x0000002b13067211 */ /* 0x081fe400078208ff */
[----:B------:R-:W-:Y:S02]  /*7880*/  ISETP.LT.AND P3, PT, R42, c[0x0][0x17c], !P0 ;  /* 0x00005f002a007a0c */ /* 0x000fe40004761270 */
[----:B------:R-:W-:-:S02]  /*7890*/  LEA R10, P6, R15, R43, 0x1 ;  /* 0x0000002b0f0a7211 */ /* 0x000fc400078c08ff */
[-C--:B------:R-:W-:Y:S02]  /*78a0*/  LEA.HI.X.SX32 R9, R13, R44.reuse, 0x1, P2 ;  /* 0x0000002c0d097211 */ /* 0x080fe400010f0eff */
[----:B------:R-:W-:Y:S02]  /*78b0*/  ISETP.LT.AND P2, PT, R0, c[0x0][0x17c], !P0 ;  /* 0x00005f0000007a0c */ /* 0x000fe40004741270 */
[-C--:B------:R-:W-:Y:S02]  /*78c0*/  LEA.HI.X.SX32 R7, R19, R44.reuse, 0x1, P1 ;  /* 0x0000002c13077211 */ /* 0x080fe400008f0eff */
[----:B------:R-:W-:Y:S02]  /*78d0*/  ISETP.LT.AND P1, PT, R64, c[0x0][0x17c], !P0 ;  /* 0x00005f0040007a0c */ /* 0x000fe40004721270 */
[----:B------:R-:W-:Y:S02]  /*78e0*/  ISETP.LT.AND P0, PT, R57, c[0x0][0x17c], !P0 ;  /* 0x00005f0039007a0c */ /* 0x000fe40004701270 */
[----:B------:R-:W-:-:S02]  /*78f0*/  LEA.HI.X.SX32 R11, R15, R44, 0x1, P6 ;  /* 0x0000002c0f0b7211 */ /* 0x000fc400030f0eff */
[----:B------:R-:W-:Y:S02]  /*7900*/  LEA R2, P6, R17, R43, 0x1 ;  /* 0x0000002b11027211 */ /* 0x000fe400078c08ff */
[----:B------:R-:W-:Y:S02]  /*7910*/  PRMT R23, R23, 0x7632, R23 ;  /* 0x0000763217177816 */ /* 0x000fe40000000017 */
[----:B------:R-:W-:Y:S01]  /*7920*/  PRMT R25, R25, 0x7632, R25 ;  /* 0x0000763219197816 */ /* 0x000fe20000000019 */
[----:B------:R-:W-:Y:S01]  /*7930*/  IMAD R34, R34, 0x4, R19 ;  /* 0x0000000422227824 */ /* 0x000fe200078e0213 */
[----:B------:R-:W-:Y:S02]  /*7940*/  PRMT R27, R27, 0x7632, R27 ;  /* 0x000076321b1b7816 */ /* 0x000fe4000000001b */
[----:B------:R-:W-:Y:S02]  /*7950*/  LEA.HI.X.SX32 R3, R17, R44, 0x1, P6 ;  /* 0x0000002c11037211 */ /* 0x000fe400030f0eff */
[----:B------:R-:W-:Y:S01]  /*7960*/  PRMT R29, R29, 0x7632, R29 ;  /* 0x000076321d1d7816 */ /* 0x000fe2000000001d */
[----:B------:R0:W-:Y:S01]  /*7970*/  @P5 STG.E.U16 [R4.64], R23 ;  /* 0x0000001704005986 */ /* 0x0001e2000c101506 */
[----:B------:R-:W-:-:S03]  /*7980*/  PRMT R31, R31, 0x7632, R31 ;  /* 0x000076321f1f7816 */ /* 0x000fc6000000001f */
[----:B------:R0:W-:Y:S01]  /*7990*/  @P4 STG.E.U16 [R8.64], R25 ;  /* 0x0000001908004986 */ /* 0x0001e2000c101506 */
[----:B------:R-:W-:-:S03]  /*79a0*/  LEA R12, P6, R34, R43, 0x1 ;  /* 0x0000002b220c7211 */ /* 0x000fc600078c08ff */
[----:B------:R0:W-:Y:S04]  /*79b0*/  @P3 STG.E.U16 [R10.64], R27 ;  /* 0x0000001b0a003986 */ /* 0x0001e8000c101506 */
[----:B------:R0:W-:Y:S01]  /*79c0*/  @P2 STG.E.U16 [R2.64], R29 ;  /* 0x0000001d02002986 */ /* 0x0001e2000c101506 */
[----:B------:R-:W-:-:S03]  /*79d0*/  LEA.HI.X.SX32 R13, R34, R44, 0x1, P6 ;  /* 0x0000002c220d7211 */ /* 0x000fc600030f0eff */
[----:B------:R0:W-:Y:S01]  /*79e0*/  @P1 STG.E.U16 [R6.64], R31 ;  /* 0x0000001f06001986 */ /* 0x0001e2000c101506 */
[----:B------:R-:W-:Y:S05]  /*79f0*/  @!P0 EXIT ;  /* 0x000000000000894d */ /* 0x000fea0003800000 */
[----:B0-----:R-:W-:-:S05]  /*7a00*/  PRMT R6, R33, 0x7632, R6 ;  /* 0x0000763221067816 */ /* 0x001fca0000000006 */
[----:B------:R-:W-:Y:S01]  /*7a10*/  STG.E.U16 [R12.64], R6 ;  /* 0x000000060c007986 */ /* 0x000fe2000c101506 */
[----:B------:R-:W-:Y:S05]  /*7a20*/  EXIT ;  /* 0x000000000000794d */ /* 0x000fea0003800000 */
.L_x_3:
[----:B------:R-:W-:-:S00]  /*7a30*/  BRA `(.L_x_3) ;  /* 0xfffffff000007947 */ /* 0x000fc0000383ffff */
[----:B------:R-:W-:-:S00]  /*7a40*/  NOP ;  /* 0x0000000000007918 */ /* 0x000fc00000000000 */
        /* <DEDUP_REMOVED lines=11> */
.L_x_4:


//--------------------- .nv.shared.matmul_kernel  --------------------------
	.section	.nv.shared.matmul_kernel,"aw",@nobits
	.sectionflags	@""
	.align	16
